	.target	sm_100a

	.elftype	@"ET_EXEC"


//--------------------- .note.nv.tkinfo           --------------------------
	.section	.note.nv.tkinfo,"",@"SHT_NOTE"
	.sectionflags	@"SHF_NOTE_NV_TKINFO"
	.tkinfo
        /*0018*/ 	.word	0x00000081
        /*0030*/ 	.string	""
        /*0030*/ 	.string	"ptxas-blackwell"
        /*0030*/ 	.string	"Cuda compilation tools, release 12.9, V12.9.86"
        /*0030*/ 	.string	"Build cuda_12.9.r12.9/compiler.36037853_0"
        /*0030*/ 	.string	"-v  -suppress-debug-info  -lineinfo  -arch sm_100a "



//--------------------- .note.nv.cuver            --------------------------
	.section	.note.nv.cuver,"",@"SHT_NOTE"
	.sectionflags	@"SHF_NOTE_NV_CUVER"
        /*0018*/ 	.short	0x0001
        /*001a*/ 	.short	0x0064
        /*001c*/ 	.short	0x0001
        /*001e*/ 	.short	0x0000
        /*0020*/ 	.short	0x0001
        /*0022*/ 	.short	0x0000


//--------------------- .nv.info                  --------------------------
	.section	.nv.info,"",@"SHT_CUDA_INFO"
	.align	4


	//----- nvinfo : EIATTR_REGCOUNT
	.align		4
        /*0000*/ 	.byte	0x04, 0x2f
        /*0002*/ 	.short	(.L_4 - .L_3)
	.align		4
.L_3:
        /*0004*/ 	.word	index@(gluon_mma)
        /*0008*/ 	.word	0x00000043


	//----- nvinfo : EIATTR_FRAME_SIZE
	.align		4
.L_4:
        /*000c*/ 	.byte	0x04, 0x11
        /*000e*/ 	.short	(.L_6 - .L_5)
	.align		4
.L_5:
        /*0010*/ 	.word	index@($__internal_2_$__cuda_sm10x_tcgen05_guardrail_trap_unallocated_columns_being_dealloced)
        /*0014*/ 	.word	0x00000000


	//----- nvinfo : EIATTR_FRAME_SIZE
	.align		4
.L_6:
        /*0018*/ 	.byte	0x04, 0x11
        /*001a*/ 	.short	(.L_8 - .L_7)
	.align		4
.L_7:
        /*001c*/ 	.word	index@($__internal_1_$__cuda_sm10x_tcgen05_guardrail_trap_phase_invalid_during_alloc)
        /*0020*/ 	.word	0x00000000


	//----- nvinfo : EIATTR_FRAME_SIZE
	.align		4
.L_8:
        /*0024*/ 	.byte	0x04, 0x11
        /*0026*/ 	.short	(.L_10 - .L_9)
	.align		4
.L_9:
        /*0028*/ 	.word	index@($__internal_0_$__cuda_sm10x_tcgen05_guardrail_trap_col_being_dealloced_not_returned_by_alloc)
        /*002c*/ 	.word	0x00000000


	//----- nvinfo : EIATTR_FRAME_SIZE
	.align		4
.L_10:
        /*0030*/ 	.byte	0x04, 0x11
        /*0032*/ 	.short	(.L_12 - .L_11)
	.align		4
.L_11:
        /*0034*/ 	.word	index@(gluon_mma)
        /*0038*/ 	.word	0x00000000


	//----- nvinfo : EIATTR_MIN_STACK_SIZE
	.align		4
.L_12:
        /*003c*/ 	.byte	0x04, 0x12
        /*003e*/ 	.short	(.L_14 - .L_13)
	.align		4
.L_13:
        /*0040*/ 	.word	index@(gluon_mma)
        /*0044*/ 	.word	0x00000000
.L_14:


//--------------------- .nv.info.gluon_mma        --------------------------
	.section	.nv.info.gluon_mma,"",@"SHT_CUDA_INFO"
	.sectionflags	@""
	.align	4


	//----- nvinfo : EIATTR_CUDA_API_VERSION
	.align		4
        /*0000*/ 	.byte	0x04, 0x37
        /*0002*/ 	.short	(.L_16 - .L_15)
.L_15:
        /*0004*/ 	.word	0x00000081


	//----- nvinfo : EIATTR_KPARAM_INFO
	.align		4
.L_16:
        /*0008*/ 	.byte	0x04, 0x17
        /*000a*/ 	.short	(.L_18 - .L_17)
.L_17:
        /*000c*/ 	.word	0x00000000
        /*0010*/ 	.short	0x0004
        /*0012*/ 	.short	0x0020
        /*0014*/ 	.byte	0x00, 0xf4, 0x21, 0x00


	//----- nvinfo : EIATTR_KPARAM_INFO
	.align		4
.L_18:
        /*0018*/ 	.byte	0x04, 0x17
        /*001a*/ 	.short	(.L_20 - .L_19)
.L_19:
        /*001c*/ 	.word	0x00000000
        /*0020*/ 	.short	0x0003
        /*0022*/ 	.short	0x0018
        /*0024*/ 	.byte	0x00, 0xf4, 0x21, 0x00


	//----- nvinfo : EIATTR_KPARAM_INFO
	.align		4
.L_20:
        /*0028*/ 	.byte	0x04, 0x17
        /*002a*/ 	.short	(.L_22 - .L_21)
.L_21:
        /*002c*/ 	.word	0x00000000
        /*0030*/ 	.short	0x0002
        /*0032*/ 	.short	0x0010
        /*0034*/ 	.byte	0x00, 0xf4, 0x21, 0x00


	//----- nvinfo : EIATTR_KPARAM_INFO
	.align		4
.L_22:
        /*0038*/ 	.byte	0x04, 0x17
        /*003a*/ 	.short	(.L_24 - .L_23)
.L_23:
        /*003c*/ 	.word	0x00000000
        /*0040*/ 	.short	0x0001
        /*0042*/ 	.short	0x0008
        /*0044*/ 	.byte	0x00, 0xf4, 0x21, 0x00


	//----- nvinfo : EIATTR_KPARAM_INFO
	.align		4
.L_24:
        /*0048*/ 	.byte	0x04, 0x17
        /*004a*/ 	.short	(.L_26 - .L_25)
.L_25:
        /*004c*/ 	.word	0x00000000
        /*0050*/ 	.short	0x0000
        /*0052*/ 	.short	0x0000
        /*0054*/ 	.byte	0x00, 0xf4, 0x21, 0x00


	//----- nvinfo : EIATTR_AT_ENTRY_FRAGMENTS
	.align		4
.L_26:
        /*0058*/ 	.byte	0x04, 0x4f
        /*005a*/ 	.short	(.L_28 - .L_27)


	//   ....[0]....
.L_27:
        /*005c*/ 	.word	0x00000004


	//----- nvinfo : EIATTR_RESERVED_SMEM_USED
	.align		4
.L_28:
        /*0060*/ 	.byte	0x01, 0x41
	.zero		2


	//----- nvinfo : EIATTR_SPARSE_MMA_MASK
	.align		4
        /*0064*/ 	.byte	0x03, 0x50
        /*0066*/ 	.short	0x0000


	//----- nvinfo : EIATTR_TCGEN05_1CTA_USED
	.align		4
        /*0068*/ 	.byte	0x01, 0x51
	.zero		2


	//----- nvinfo : EIATTR_MAXREG_COUNT
	.align		4
        /*006c*/ 	.byte	0x03, 0x1b
        /*006e*/ 	.short	0x00ff


	//----- nvinfo : EIATTR_NUM_BARRIERS
	.align		4
        /*0070*/ 	.byte	0x02, 0x4c
        /*0072*/ 	.byte	0x01
	.zero		1


	//----- nvinfo : EIATTR_INT_WARP_WIDE_INSTR_OFFSETS
	.align		4
        /*0074*/ 	.byte	0x04, 0x31
        /*0076*/ 	.short	(.L_30 - .L_29)


	//   ....[0]....
.L_29:
        /*0078*/ 	.word	0x000017a0


	//   ....[1]....
        /*007c*/ 	.word	0x000017e0


	//   ....[2]....
        /*0080*/ 	.word	0x00001e10


	//   ....[3]....
        /*0084*/ 	.word	0x00001e20


	//   ....[4]....
        /*0088*/ 	.word	0x00002900


	//   ....[5]....
        /*008c*/ 	.word	0x00002950


	//----- nvinfo : EIATTR_COOP_GROUP_MASK_REGIDS
	.align		4
.L_30:
        /*0090*/ 	.byte	0x04, 0x29
        /*0092*/ 	.short	(.L_32 - .L_31)


	//   ....[0]....
.L_31:
        /*0094*/ 	.word	0xffffffff


	//   ....[1]....
        /*0098*/ 	.word	0xffffffff


	//   ....[2]....
        /*009c*/ 	.word	0xffffffff


	//   ....[3]....
        /*00a0*/ 	.word	0xffffffff


	//----- nvinfo : EIATTR_COOP_GROUP_INSTR_OFFSETS
	.align		4
.L_32:
        /*00a4*/ 	.byte	0x04, 0x28
        /*00a6*/ 	.short	(.L_34 - .L_33)


	//   ....[0]....
.L_33:
        /*00a8*/ 	.word	0x00000050


	//   ....[1]....
        /*00ac*/ 	.word	0x00000310


	//   ....[2]....
        /*00b0*/ 	.word	0x00002790


	//   ....[3]....
        /*00b4*/ 	.word	0x00002a00


	//----- nvinfo : EIATTR_VRC_CTA_INIT_COUNT
	.align		4
.L_34:
        /*00b8*/ 	.byte	0x02, 0x4a
        /*00ba*/ 	.byte	0x80
	.zero		1


	//----- nvinfo : EIATTR_MBARRIER_INSTR_OFFSETS
	.align		4
        /*00bc*/ 	.byte	0x04, 0x39
        /*00be*/ 	.short	(.L_36 - .L_35)


	//   ....[0]....
.L_35:
        /*00c0*/ 	.word	0x00001a80
        /*00c4*/ 	.word	0x000000ff
        /*00c8*/ 	.word	0x0000c000
        /*00cc*/ 	.short	0x0100
        /*00ce*/ 	.byte	0x0c
	.zero		1


	//   ....[1]....
        /*00d0*/ 	.word	0x00001eb0
        /*00d4*/ 	.word	0x000000ff
        /*00d8*/ 	.word	0x0000c000
        /*00dc*/ 	.short	0x010a
        /*00de*/ 	.byte	0x0c
	.zero		1


	//   ....[2]....
        /*00e0*/ 	.word	0x00002000
        /*00e4*/ 	.word	0x000000ff
        /*00e8*/ 	.word	0x0000c000
        /*00ec*/ 	.short	0x0108
        /*00ee*/ 	.byte	0x0c
	.zero		1


	//   ....[3]....
        /*00f0*/ 	.word	0x00002a20
        /*00f4*/ 	.word	0x000000ff
        /*00f8*/ 	.word	0x0000c000
        /*00fc*/ 	.short	0x010a
        /*00fe*/ 	.byte	0x0c
	.zero		1


	//----- nvinfo : EIATTR_NUM_MBARRIERS
	.align		4
.L_36:
        /*0100*/ 	.byte	0x03, 0x38
        /*0102*/ 	.short	0x0001


	//----- nvinfo : EIATTR_EXIT_INSTR_OFFSETS
	.align		4
        /*0104*/ 	.byte	0x04, 0x1c
        /*0106*/ 	.short	(.L_38 - .L_37)


	//   ....[0]....
.L_37:
        /*0108*/ 	.word	0x00002a10


	//----- nvinfo : EIATTR_REQNTID
	.align		4
.L_38:
        /*010c*/ 	.byte	0x04, 0x10
        /*010e*/ 	.short	(.L_40 - .L_39)
.L_39:
        /*0110*/ 	.word	0x00000100
        /*0114*/ 	.word	0x00000001
        /*0118*/ 	.word	0x00000001


	//----- nvinfo : EIATTR_CRS_STACK_SIZE
	.align		4
.L_40:
        /*011c*/ 	.byte	0x04, 0x1e
        /*011e*/ 	.short	(.L_42 - .L_41)
.L_41:
        /*0120*/ 	.word	0x00000000


	//----- nvinfo : EIATTR_CBANK_PARAM_SIZE
	.align		4
.L_42:
        /*0124*/ 	.byte	0x03, 0x19
        /*0126*/ 	.short	0x0028


	//----- nvinfo : EIATTR_PARAM_CBANK
	.align		4
        /*0128*/ 	.byte	0x04, 0x0a
        /*012a*/ 	.short	(.L_44 - .L_43)
	.align		4
.L_43:
        /*012c*/ 	.word	index@(.nv.constant0.gluon_mma)
        /*0130*/ 	.short	0x0380
        /*0132*/ 	.short	0x0028


	//----- nvinfo : EIATTR_SW_WAR
	.align		4
.L_44:
        /*0134*/ 	.byte	0x04, 0x36
        /*0136*/ 	.short	(.L_46 - .L_45)
.L_45:
        /*0138*/ 	.word	0x00000008
.L_46:


//--------------------- .nv.compat                --------------------------
	.section	.nv.compat,"",@"SHT_CUDA_COMPAT_INFO"
	.align	4
        /*0000*/ 	.byte	0x02, 0x02, 0x02, 0x00, 0x02, 0x05, 0x05, 0x00, 0x02, 0x03, 0x00, 0x00, 0x02, 0x06, 0x01, 0x00


//--------------------- .nv.callgraph             --------------------------
	.section	.nv.callgraph,"",@"SHT_CUDA_CALLGRAPH"
	.align	4
	.sectionentsize	8
	.align		4
        /*0000*/ 	.word	0x00000000
	.align		4
        /*0004*/ 	.word	0xffffffff
	.align		4
        /*0008*/ 	.word	0x00000000
	.align		4
        /*000c*/ 	.word	0xfffffffe
	.align		4
        /*0010*/ 	.word	0x00000000
	.align		4
        /*0014*/ 	.word	0xfffffffd
	.align		4
        /*0018*/ 	.word	0x00000000
	.align		4
        /*001c*/ 	.word	0xfffffffc


//--------------------- .text.gluon_mma           --------------------------
	.section	.text.gluon_mma,"ax",@progbits
	.align	128
        .global         gluon_mma
        .type           gluon_mma,@function
        .size           gluon_mma,(.L_x_15 - gluon_mma)
        .other          gluon_mma,@"STO_CUDA_ENTRY STV_DEFAULT"
gluon_mma:
.text.gluon_mma:
[----:B------:R-:W0:Y:S01]  /*0000*/  LDC R1, c[0x0][0x37c] ;  /* 0x0000df00ff017b82 */ /* 0x000e220000000800 */
[----:B------:R-:W1:Y:S02]  /*0010*/  S2R R50, SR_TID.X ;  /* 0x0000000000327919 */ /* 0x000e640000002100 */
[----:B-1----:R-:W-:-:S13]  /*0020*/  ISETP.GE.U32.AND P1, PT, R50, 0x20, PT ;  /* 0x000000203200780c */ /* 0x002fda0003f26070 */
[----:B------:R-:W-:Y:S05]  /*0030*/  @P1 BRA `(.L_x_0) ;  /* 0x0000000000b81947 */ /* 0x000fea0003800000 */
[----:B------:R-:W1:Y:S01]  /*0040*/  S2UR UR6, SR_CgaCtaId ;  /* 0x00000000000679c3 */ /* 0x000e620000008800 */
[----:B------:R-:W-:Y:S01]  /*0050*/  NOP ;  /* 0x0000000000007918 */ /* 0x000fe20000000000 */
[----:B------:R-:W-:Y:S02]  /*0060*/  UMOV UR4, 0x40 ;  /* 0x0000004000047882 */ /* 0x000fe40000000000 */
[----:B-1----:R-:W-:-:S09]  /*0070*/  ULEA UR4, UR6, UR4, 0x18 ;  /* 0x0000000406047291 */ /* 0x002fd2000f8ec0ff */
[----:B------:R-:W1:Y:S01]  /*0080*/  LDS.U8 R0, [UR4] ;  /* 0x00000004ff007984 */ /* 0x000e620008000000 */
[----:B------:R-:W-:Y:S02]  /*0090*/  UMOV UR4, 0x400 ;  /* 0x0000040000047882 */ /* 0x000fe40000000000 */
[----:B------:R-:W-:Y:S01]  /*00a0*/  ULEA UR4, UR6, UR4, 0x18 ;  /* 0x0000000406047291 */ /* 0x000fe2000f8ec0ff */
[----:B-1----:R-:W-:-:S13]  /*00b0*/  ISETP.NE.AND P0, PT, R0, RZ, PT ;  /* 0x000000ff0000720c */ /* 0x002fda0003f05270 */
[----:B------:R-:W-:Y:S05]  /*00c0*/  @P0 BRA `(.L_x_1) ;  /* 0x00000000007c0947 */ /* 0x000fea0003800000 */
[----:B------:R-:W-:-:S13]  /*00d0*/  ELECT P0, URZ, PT ;  /* 0x0000000000ff782f */ /* 0x000fda0003800000 */
[----:B------:R-:W-:Y:S05]  /*00e0*/  @!P0 BRA `(.L_x_2) ;  /* 0x0000000000848947 */ /* 0x000fea0003800000 */
[----:B------:R-:W-:Y:S01]  /*00f0*/  UMOV UR5, 0x2 ;  /* 0x0000000200057882 */ /* 0x000fe20000000000 */
[----:B------:R-:W-:Y:S02]  /*0100*/  IMAD.MOV.U32 R4, RZ, RZ, 0x1 ;  /* 0x00000001ff047424 */ /* 0x000fe400078e00ff */
[----:B------:R-:W-:Y:S02]  /*0110*/  IMAD.MOV.U32 R5, RZ, RZ, 0x3 ;  /* 0x00000003ff057424 */ /* 0x000fe400078e00ff */
[----:B------:R-:W-:Y:S04]  /*0120*/  DEPBAR.LE SB1, 0x36 ;  /* 0x00009d800000791a */ /* 0x000fe80000000000 */
[----:B------:R-:W1:Y:S02]  /*0130*/  UTCATOMSWS.FIND_AND_SET.ALIGN UP0, UR5, UR5 ;  /* 0x00000005000575e3 */ /* 0x000e640008000800 */
[----:B-1----:R-:W-:-:S04]  /*0140*/  PLOP3.LUT P0, PT, PT, PT, UP0, 0x80, 0x8 ;  /* 0x000000000008781c */ /* 0x002fc80003f0f008 */
[----:B------:R-:W-:-:S04]  /*0150*/  SEL R0, RZ, 0xffffffff, !P0 ;  /* 0xffffffffff007807 */ /* 0x000fc80004000000 */
[----:B------:R-:W-:Y:S01]  /*0160*/  ISETP.NE.AND P0, PT, R0, RZ, PT ;  /* 0x000000ff0000720c */ /* 0x000fe20003f05270 */
[----:B------:R-:W-:-:S12]  /*0170*/  IMAD.U32 R0, RZ, RZ, UR5 ;  /* 0x00000005ff007e24 */ /* 0x000fd8000f8e00ff */
[----:B------:R-:W-:Y:S05]  /*0180*/  @P0 BRA `(.L_x_3) ;  /* 0x0000000000240947 */ /* 0x000fea0003800000 */
.L_x_4:
[----:B------:R-:W-:Y:S05]  /*0190*/  NANOSLEEP 0x64 ;  /* 0x000000640000795d */ /* 0x000fea0003800000 */
[----:B------:R-:W-:-:S05]  /*01a0*/  UMOV UR5, 0x2 ;  /* 0x0000000200057882 */ /* 0x000fca0000000000 */
[----:B------:R-:W-:Y:S04]  /*01b0*/  DEPBAR.LE SB1, 0x36 ;  /* 0x00009d800000791a */ /* 0x000fe80000000000 */
[----:B------:R-:W1:Y:S02]  /*01c0*/  UTCATOMSWS.FIND_AND_SET.ALIGN UP0, UR5, UR5 ;  /* 0x00000005000575e3 */ /* 0x000e640008000800 */
[----:B-1----:R-:W-:-:S04]  /*01d0*/  PLOP3.LUT P0, PT, PT, PT, UP0, 0x80, 0x8 ;  /* 0x000000000008781c */ /* 0x002fc80003f0f008 */
[----:B------:R-:W-:-:S04]  /*01e0*/  SEL R0, RZ, 0xffffffff, !P0 ;  /* 0xffffffffff007807 */ /* 0x000fc80004000000 */
[----:B------:R-:W-:Y:S01]  /*01f0*/  ISETP.NE.AND P0, PT, R0, RZ, PT ;  /* 0x000000ff0000720c */ /* 0x000fe20003f05270 */
[----:B------:R-:W-:-:S12]  /*0200*/  IMAD.U32 R0, RZ, RZ, UR5 ;  /* 0x00000005ff007e24 */ /* 0x000fd8000f8e00ff */
[----:B------:R-:W-:Y:S05]  /*0210*/  @!P0 BRA `(.L_x_4) ;  /* 0xfffffffc00dc8947 */ /* 0x000fea000383ffff */
.L_x_3:
[C---:B------:R-:W-:Y:S01]  /*0220*/  VIADD R3, R0.reuse, 0x10 ;  /* 0x0000001000037836 */ /* 0x040fe20000000000 */
[----:B------:R-:W-:Y:S01]  /*0230*/  UMOV UR5, 0x50 ;  /* 0x0000005000057882 */ /* 0x000fe20000000000 */
[----:B------:R-:W-:Y:S01]  /*0240*/  SHF.L.U32 R2, R5, R0, RZ ;  /* 0x0000000005027219 */ /* 0x000fe200000006ff */
[----:B------:R-:W-:Y:S01]  /*0250*/  ULEA UR5, UR6, UR5, 0x18 ;  /* 0x0000000506057291 */ /* 0x000fe2000f8ec0ff */
[----:B------:R-:W-:Y:S01]  /*0260*/  IMAD.SHL.U32 R0, R0, 0x20, RZ ;  /* 0x0000002000007824 */ /* 0x000fe200078e00ff */
[----:B------:R-:W-:-:S04]  /*0270*/  SHF.L.U32 R3, R4, R3, RZ ;  /* 0x0000000304037219 */ /* 0x000fc800000006ff */
[----:B------:R-:W-:-:S05]  /*0280*/  LOP3.LUT R2, R3, R2, RZ, 0xfc, !PT ;  /* 0x0000000203027212 */ /* 0x000fca00078efcff */
[----:B------:R1:W-:Y:S04]  /*0290*/  ATOMS.OR RZ, [UR5], R2 ;  /* 0x00000002ffff798c */ /* 0x0003e8000b000005 */
[----:B------:R1:W-:Y:S01]  /*02a0*/  STS [UR4], R0 ;  /* 0x00000000ff007988 */ /* 0x0003e20008000804 */
[----:B------:R-:W-:Y:S05]  /*02b0*/  BRA `(.L_x_2) ;  /* 0x0000000000107947 */ /* 0x000fea0003800000 */
.L_x_1:
[----:B------:R-:W-:Y:S01]  /*02c0*/  IMAD.MOV.U32 R0, RZ, RZ, -0x1 ;  /* 0xffffffffff007424 */ /* 0x000fe200078e00ff */
[----:B------:R-:W-:-:S04]  /*02d0*/  MOV R2, 0x300 ;  /* 0x0000030000027802 */ /* 0x000fc80000000f00 */
[----:B------:R1:W-:Y:S03]  /*02e0*/  STS [UR4], R0 ;  /* 0x00000000ff007988 */ /* 0x0003e60008000804 */
[----:B01----:R-:W-:Y:S05]  /*02f0*/  CALL.REL.NOINC `($__internal_1_$__cuda_sm10x_tcgen05_guardrail_trap_phase_invalid_during_alloc) ;  /* 0x0000002400e07944 */ /* 0x003fea0003c00000 */
.L_x_2:
[----:B------:R-:W-:Y:S05]  /*0300*/  WARPSYNC.ALL ;  /* 0x0000000000007948 */ /* 0x000fea0003800000 */
[----:B------:R-:W-:Y:S01]  /*0310*/  NOP ;  /* 0x0000000000007918 */ /* 0x000fe20000000000 */
.L_x_0:
[----:B------:R-:W2:Y:S01]  /*0320*/  LDC.64 R12, c[0x0][0x380] ;  /* 0x0000e000ff0c7b82 */ /* 0x000ea20000000a00 */
[----:B-1----:R-:W-:Y:S01]  /*0330*/  SHF.R.U32.HI R0, RZ, 0x5, R50 ;  /* 0x00000005ff007819 */ /* 0x002fe20000011632 */
[----:B------:R-:W-:Y:S01]  /*0340*/  UMOV UR4, 0x400 ;  /* 0x0000040000047882 */ /* 0x000fe20000000000 */
[----:B------:R-:W-:Y:S01]  /*0350*/  LOP3.LUT R51, R50, 0xe0, RZ, 0xc0, !PT ;  /* 0x000000e032337812 */ /* 0x000fe200078ec0ff */
[----:B------:R-:W1:Y:S01]  /*0360*/  LDCU.64 UR14, c[0x0][0x358] ;  /* 0x00006b00ff0e77ac */ /* 0x000e620008000a00 */
[----:B------:R-:W-:Y:S02]  /*0370*/  SGXT.U32 R0, R0, 0x3 ;  /* 0x000000030000781a */ /* 0x000fe40000000000 */
[----:B------:R-:W-:Y:S01]  /*0380*/  LOP3.LUT R36, R50, 0x1f, RZ, 0xc0, !PT ;  /* 0x0000001f32247812 */ /* 0x000fe200078ec0ff */
[----:B------:R-:W3:Y:S01]  /*0390*/  S2UR UR6, SR_CgaCtaId ;  /* 0x00000000000679c3 */ /* 0x000ee20000008800 */
[----:B------:R-:W-:Y:S01]  /*03a0*/  IMAD.SHL.U32 R4, R51, 0x4, RZ ;  /* 0x0000000433047824 */ /* 0x000fe200078e00ff */
[----:B------:R-:W-:-:S05]  /*03b0*/  LOP3.LUT R17, R0, 0x8, RZ, 0xfc, !PT ;  /* 0x0000000800117812 */ /* 0x000fca00078efcff */
[----:B------:R-:W-:Y:S01]  /*03c0*/  IMAD.SHL.U32 R6, R17, 0x80, RZ ;  /* 0x0000008011067824 */ /* 0x000fe200078e00ff */
[----:B------:R-:W-:Y:S01]  /*03d0*/  BAR.SYNC.DEFER_BLOCKING 0x0 ;  /* 0x0000000000007b1d */ /* 0x000fe20000010000 */
[----:B--2---:R-:W-:-:S04]  /*03e0*/  LEA R2, P0, R51, R12, 0x3 ;  /* 0x0000000c33027211 */ /* 0x004fc800078018ff */
[-C--:B------:R-:W-:Y:S02]  /*03f0*/  LEA.HI.X R3, R4, R13.reuse, RZ, 0x1, P0 ;  /* 0x0000000d04037211 */ /* 0x080fe400000f0cff */
[----:B------:R-:W-:Y:S01]  /*0400*/  LEA R32, P0, R17, R12, 0x8 ;  /* 0x0000000c11207211 */ /* 0x000fe200078040ff */
[----:B---3--:R-:W-:Y:S01]  /*0410*/  ULEA UR12, UR6, UR4, 0x18 ;  /* 0x00000004060c7291 */ /* 0x008fe2000f8ec0ff */
[----:B------:R-:W-:Y:S02]  /*0420*/  IMAD.WIDE.U32 R2, R36, 0x2, R2 ;  /* 0x0000000224027825 */ /* 0x000fe400078e0002 */
[----:B------:R-:W-:-:S03]  /*0430*/  LEA.HI.X R33, R6, R13, RZ, 0x1, P0 ;  /* 0x0000000d06217211 */ /* 0x000fc600000f0cff */
[----:B------:R-:W-:-:S03]  /*0440*/  IMAD.WIDE.U32 R32, R36, 0x2, R32 ;  /* 0x0000000224207825 */ /* 0x000fc600078e0020 */
[----:B------:R-:W2:Y:S01]  /*0450*/  LDS R6, [UR12] ;  /* 0x0000000cff067984 */ /* 0x000ea20008000800 */
[----:B------:R-:W-:Y:S01]  /*0460*/  BAR.SYNC.DEFER_BLOCKING 0x0 ;  /* 0x0000000000007b1d */ /* 0x000fe20000010000 */
[----:B------:R-:W-:Y:S01]  /*0470*/  IMAD R7, R36, 0x2, R4 ;  /* 0x0000000224077824 */ /* 0x000fe200078e0204 */
[----:B------:R-:W-:-:S04]  /*0480*/  SHF.R.U32.HI R52, RZ, 0x1, R51 ;  /* 0x00000001ff347819 */ /* 0x000fc80000011633 */
[----:B------:R-:W-:Y:S01]  /*0490*/  LOP3.LUT R22, R7, R52, RZ, 0x3c, !PT ;  /* 0x0000003407167212 */ /* 0x000fe200078e3cff */
[----:B-1----:R1:W5:Y:S04]  /*04a0*/  LDG.E.U16 R5, desc[UR14][R2.64] ;  /* 0x0000000e02057981 */ /* 0x002368000c1e1500 */
[----:B------:R1:W5:Y:S04]  /*04b0*/  LDG.E.U16 R19, desc[UR14][R2.64+0x80] ;  /* 0x0000800e02137981 */ /* 0x000368000c1e1500 */
[----:B------:R1:W5:Y:S04]  /*04c0*/  LDG.E.U16 R30, desc[UR14][R2.64+0x40] ;  /* 0x0000400e021e7981 */ /* 0x000368000c1e1500 */
[----:B------:R1:W5:Y:S01]  /*04d0*/  LDG.E.U16 R29, desc[UR14][R2.64+0xc0] ;  /* 0x0000c00e021d7981 */ /* 0x000362000c1e1500 */
[----:B--2---:R-:W-:-:S03]  /*04e0*/  R2UR UR13, R6 ;  /* 0x00000000060d72ca */ /* 0x004fc600000e0000 */
[----:B------:R1:W5:Y:S01]  /*04f0*/  LDG.E.U16 R23, desc[UR14][R32.64] ;  /* 0x0000000e20177981 */ /* 0x000362000c1e1500 */
[----:B------:R-:W-:Y:S11]  /*0500*/  @P1 BRA `(.L_x_5) ;  /* 0x0000000000181947 */ /* 0x000ff60003800000 */
[----:B------:R-:W-:Y:S01]  /*0510*/  ELECT P0, URZ, PT ;  /* 0x0000000000ff782f */ /* 0x000fe20003800000 */
[----:B-1----:R-:W-:Y:S01]  /*0520*/  IMAD.MOV.U32 R2, RZ, RZ, 0x1 ;  /* 0x00000001ff027424 */ /* 0x002fe200078e00ff */
[----:B------:R-:W-:Y:S01]  /*0530*/  UMOV UR4, 0x40 ;  /* 0x0000004000047882 */ /* 0x000fe20000000000 */
[----:B------:R-:W-:Y:S01]  /*0540*/  UVIRTCOUNT.DEALLOC.SMPOOL 0x80 ;  /* 0x000000800000784c */ /* 0x000fe20000000000 */
[----:B------:R-:W-:-:S09]  /*0550*/  ULEA UR4, UR6, UR4, 0x18 ;  /* 0x0000000406047291 */ /* 0x000fd2000f8ec0ff */
[----:B------:R2:W-:Y:S03]  /*0560*/  @P0 STS.U8 [UR4], R2 ;  /* 0x00000002ff000988 */ /* 0x0005e60008000004 */
.L_x_5:
[C---:B------:R-:W-:Y:S01]  /*0570*/  LOP3.LUT R16, R0.reuse, 0x10, RZ, 0xfc, !PT ;  /* 0x0000001000107812 */ /* 0x040fe200078efcff */
[----:B------:R-:W3:Y:S01]  /*0580*/  LDG.E.U16 R53, desc[UR14][R32.64+0x80] ;  /* 0x0000800e20357981 */ /* 0x000ee2000c1e1500 */
[----:B------:R-:W-:Y:S02]  /*0590*/  LOP3.LUT R15, R0, 0x20, RZ, 0xfc, !PT ;  /* 0x00000020000f7812 */ /* 0x000fe400078efcff */
[CC--:B------:R-:W-:Y:S01]  /*05a0*/  LEA R34, P3, R16.reuse, R12.reuse, 0x8 ;  /* 0x0000000c10227211 */ /* 0x0c0fe200078640ff */
[----:B------:R-:W-:Y:S01]  /*05b0*/  IMAD.SHL.U32 R18, R16, 0x80, RZ ;  /* 0x0000008010127824 */ /* 0x000fe200078e00ff */
[C---:B------:R-:W-:Y:S01]  /*05c0*/  LEA R40, P5, R15.reuse, R12, 0x8 ;  /* 0x0000000c0f287211 */ /* 0x040fe200078a40ff */
[----:B------:R-:W-:Y:S01]  /*05d0*/  IMAD.SHL.U32 R24, R15, 0x80, RZ ;  /* 0x000000800f187824 */ /* 0x000fe200078e00ff */
[----:B------:R-:W-:Y:S01]  /*05e0*/  LOP3.LUT R14, R0, 0x18, RZ, 0xfc, !PT ;  /* 0x00000018000e7812 */ /* 0x000fe200078efcff */
[----:B-----5:R-:W-:Y:S01]  /*05f0*/  STS.U16 [R22+UR12+0x4000], R19 ;  /* 0x0040001316007988 */ /* 0x020fe2000800040c */
[----:B------:R-:W-:-:S02]  /*0600*/  LEA.HI.X R35, R18, R13, RZ, 0x1, P3 ;  /* 0x0000000d12237211 */ /* 0x000fc400018f0cff */
[-C--:B------:R-:W-:Y:S01]  /*0610*/  LEA.HI.X R41, R24, R13.reuse, RZ, 0x1, P5 ;  /* 0x0000000d18297211 */ /* 0x080fe200028f0cff */
[----:B------:R4:W-:Y:S01]  /*0620*/  STS.U16 [R22+UR12+0x400], R23 ;  /* 0x0004001716007988 */ /* 0x0009e2000800040c */
[C---:B------:R-:W-:Y:S01]  /*0630*/  IMAD.SHL.U32 R20, R14.reuse, 0x80, RZ ;  /* 0x000000800e147824 */ /* 0x040fe200078e00ff */
[-C--:B------:R-:W-:Y:S01]  /*0640*/  LEA R38, P4, R14, R12.reuse, 0x8 ;  /* 0x0000000c0e267211 */ /* 0x080fe200078840ff */
[----:B------:R-:W-:Y:S01]  /*0650*/  IMAD.WIDE.U32 R34, R36, 0x2, R34 ;  /* 0x0000000224227825 */ /* 0x000fe200078e0022 */
[----:B------:R-:W-:Y:S01]  /*0660*/  LOP3.LUT R8, R0, 0x38, RZ, 0xfc, !PT ;  /* 0x0000003800087812 */ /* 0x000fe200078efcff */
[----:B------:R1:W-:Y:S01]  /*0670*/  STS.U16 [R22+UR12], R5 ;  /* 0x0000000516007988 */ /* 0x0003e2000800040c */
[----:B------:R-:W-:Y:S01]  /*0680*/  LEA.HI.X R39, R20, R13, RZ, 0x1, P4 ;  /* 0x0000000d14277211 */ /* 0x000fe200020f0cff */
[----:B------:R-:W-:Y:S01]  /*0690*/  IMAD.WIDE.U32 R40, R36, 0x2, R40 ;  /* 0x0000000224287825 */ /* 0x000fe200078e0028 */
[-C--:B------:R-:W-:Y:S01]  /*06a0*/  LEA R46, P2, R8, R12.reuse, 0x8 ;  /* 0x0000000c082e7211 */ /* 0x080fe200078440ff */
[----:B--2---:R-:W2:Y:S01]  /*06b0*/  LDG.E.U16 R31, desc[UR14][R34.64] ;  /* 0x0000000e221f7981 */ /* 0x004ea2000c1e1500 */
[----:B------:R-:W-:Y:S01]  /*06c0*/  LOP3.LUT R10, R0, 0x30, RZ, 0xfc, !PT ;  /* 0x00000030000a7812 */ /* 0x000fe200078efcff */
[----:B------:R-:W-:Y:S01]  /*06d0*/  IMAD.SHL.U32 R28, R8, 0x80, RZ ;  /* 0x00000080081c7824 */ /* 0x000fe200078e00ff */
[----:B------:R-:W-:Y:S01]  /*06e0*/  LOP3.LUT R11, R0, 0x28, RZ, 0xfc, !PT ;  /* 0x00000028000b7812 */ /* 0x000fe200078efcff */
[----:B------:R-:W3:Y:S01]  /*06f0*/  LDG.E.U16 R37, desc[UR14][R34.64+0x80] ;  /* 0x0000800e22257981 */ /* 0x000ee2000c1e1500 */
[----:B------:R-:W-:Y:S01]  /*0700*/  IMAD.WIDE.U32 R38, R36, 0x2, R38 ;  /* 0x0000000224267825 */ /* 0x000fe200078e0026 */
[----:B------:R-:W-:-:S02]  /*0710*/  LEA R44, P0, R10, R12, 0x8 ;  /* 0x0000000c0a2c7211 */ /* 0x000fc400078040ff */
[----:B----4-:R-:W4:Y:S01]  /*0720*/  LDG.E.U16 R23, desc[UR14][R40.64] ;  /* 0x0000000e28177981 */ /* 0x010f22000c1e1500 */
[-C--:B------:R-:W-:Y:S01]  /*0730*/  LEA.HI.X R47, R28, R13.reuse, RZ, 0x1, P2 ;  /* 0x0000000d1c2f7211 */ /* 0x080fe200010f0cff */
[----:B------:R-:W-:Y:S01]  /*0740*/  IMAD.SHL.U32 R26, R10, 0x80, RZ ;  /* 0x000000800a1a7824 */ /* 0x000fe200078e00ff */
[C---:B------:R-:W-:Y:S01]  /*0750*/  LEA R42, P6, R11.reuse, R12, 0x8 ;  /* 0x0000000c0b2a7211 */ /* 0x040fe200078c40ff */
[----:B------:R-:W4:Y:S01]  /*0760*/  LDG.E.U16 R28, desc[UR14][R38.64] ;  /* 0x0000000e261c7981 */ /* 0x000f22000c1e1500 */
[----:B------:R-:W-:Y:S01]  /*0770*/  IMAD.SHL.U32 R54, R11, 0x80, RZ ;  /* 0x000000800b367824 */ /* 0x000fe200078e00ff */
[----:B------:R-:W-:Y:S02]  /*0780*/  LOP3.LUT R56, R0, 0x68, RZ, 0xfc, !PT ;  /* 0x0000006800387812 */ /* 0x000fe400078efcff */
[-C--:B------:R-:W-:Y:S01]  /*0790*/  LEA.HI.X R45, R26, R13.reuse, RZ, 0x1, P0 ;  /* 0x0000000d1a2d7211 */ /* 0x080fe200000f0cff */
[----:B------:R-:W4:Y:S01]  /*07a0*/  LDG.E.U16 R55, desc[UR14][R38.64+0x80] ;  /* 0x0000800e26377981 */ /* 0x000f22000c1e1500 */
[----:B------:R-:W-:-:S02]  /*07b0*/  LEA.HI.X R43, R54, R13, RZ, 0x1, P6 ;  /* 0x0000000d362b7211 */ /* 0x000fc400030f0cff */
[----:B------:R-:W-:Y:S01]  /*07c0*/  LOP3.LUT R7, R0, 0x48, RZ, 0xfc, !PT ;  /* 0x0000004800077812 */ /* 0x000fe200078efcff */
[----:B------:R-:W-:Y:S01]  /*07d0*/  IMAD.WIDE.U32 R44, R36, 0x2, R44 ;  /* 0x00000002242c7825 */ /* 0x000fe200078e002c */
[-C--:B------:R-:W-:Y:S02]  /*07e0*/  LEA R62, P2, R56, R12.reuse, 0x8 ;  /* 0x0000000c383e7211 */ /* 0x080fe400078440ff */
[----:B------:R-:W-:Y:S01]  /*07f0*/  LOP3.LUT R9, R0, 0x40, RZ, 0xfc, !PT ;  /* 0x0000004000097812 */ /* 0x000fe200078efcff */
[----:B------:R-:W-:Y:S01]  /*0800*/  IMAD.SHL.U32 R54, R56, 0x80, RZ ;  /* 0x0000008038367824 */ /* 0x000fe200078e00ff */
[-C--:B------:R-:W-:Y:S01]  /*0810*/  LEA R18, P4, R7, R12.reuse, 0x8 ;  /* 0x0000000c07127211 */ /* 0x080fe200078840ff */
[----:B------:R-:W-:Y:S01]  /*0820*/  IMAD.WIDE.U32 R42, R36, 0x2, R42 ;  /* 0x00000002242a7825 */ /* 0x000fe200078e002a */
[----:B------:R-:W-:Y:S02]  /*0830*/  LEA R48, P3, R9, R12, 0x8 ;  /* 0x0000000c09307211 */ /* 0x000fe400078640ff */
[----:B------:R-:W-:Y:S01]  /*0840*/  LEA.HI.X R63, R54, R13, RZ, 0x1, P2 ;  /* 0x0000000d363f7211 */ /* 0x000fe200010f0cff */
[----:B------:R-:W-:Y:S01]  /*0850*/  IMAD.WIDE.U32 R46, R36, 0x2, R46 ;  /* 0x00000002242e7825 */ /* 0x000fe200078e002e */
[----:B------:R-:W4:Y:S01]  /*0860*/  LDG.E.U16 R54, desc[UR14][R42.64+0x80] ;  /* 0x0000800e2a367981 */ /* 0x000f22000c1e1500 */
[----:B-1----:R-:W-:-:S02]  /*0870*/  LOP3.LUT R3, R0, 0x50, RZ, 0xfc, !PT ;  /* 0x0000005000037812 */ /* 0x002fc400078efcff */
[----:B------:R-:W-:Y:S01]  /*0880*/  IMAD.SHL.U32 R19, R7, 0x80, RZ ;  /* 0x0000008007137824 */ /* 0x000fe200078e00ff */
[C---:B------:R-:W-:Y:S01]  /*0890*/  LOP3.LUT R6, R0.reuse, 0x58, RZ, 0xfc, !PT ;  /* 0x0000005800067812 */ /* 0x040fe200078efcff */
[----:B------:R-:W-:Y:S01]  /*08a0*/  IMAD.SHL.U32 R4, R9, 0x80, RZ ;  /* 0x0000008009047824 */ /* 0x000fe200078e00ff */
[C---:B------:R-:W-:Y:S01]  /*08b0*/  LOP3.LUT R2, R0.reuse, 0x60, RZ, 0xfc, !PT ;  /* 0x0000006000027812 */ /* 0x040fe200078efcff */
[----:B------:R-:W-:Y:S01]  /*08c0*/  IMAD.SHL.U32 R21, R3, 0x80, RZ ;  /* 0x0000008003157824 */ /* 0x000fe200078e00ff */
[----:B------:R-:W-:Y:S01]  /*08d0*/  LOP3.LUT R58, R0, 0x70, RZ, 0xfc, !PT ;  /* 0x00000070003a7812 */ /* 0x000fe200078efcff */
[----:B------:R-:W-:Y:S01]  /*08e0*/  IMAD.SHL.U32 R25, R6, 0x80, RZ ;  /* 0x0000008006197824 */ /* 0x000fe200078e00ff */
[----:B--2---:R1:W-:Y:S04]  /*08f0*/  STS.U16 [R22+UR12+0x800], R31 ;  /* 0x0008001f16007988 */ /* 0x0043e8000800040c */
[----:B---3--:R2:W-:Y:S04]  /*0900*/  STS.U16 [R22+UR12+0x4800], R37 ;  /* 0x0048002516007988 */ /* 0x0085e8000800040c */
[----:B----4-:R3:W-:Y:S04]  /*0910*/  STS.U16 [R22+UR12+0x1000], R23 ;  /* 0x0010001716007988 */ /* 0x0107e8000800040c */
[----:B------:R4:W-:Y:S04]  /*0920*/  STS.U16 [R22+UR12+0xc00], R28 ;  /* 0x000c001c16007988 */ /* 0x0009e8000800040c */
[----:B------:R0:W-:Y:S01]  /*0930*/  STS.U16 [R22+UR12+0x4400], R53 ;  /* 0x0044003516007988 */ /* 0x0001e2000800040c */
[-C--:B------:R-:W-:Y:S01]  /*0940*/  LEA.HI.X R19, R19, R13.reuse, RZ, 0x1, P4 ;  /* 0x0000000d13137211 */ /* 0x080fe200020f0cff */
[----:B------:R-:W-:Y:S01]  /*0950*/  IMAD.SHL.U32 R5, R2, 0x80, RZ ;  /* 0x0000008002057824 */ /* 0x000fe200078e00ff */
[----:B------:R-:W-:Y:S01]  /*0960*/  LEA.HI.X R49, R4, R13, RZ, 0x1, P3 ;  /* 0x0000000d04317211 */ /* 0x000fe200018f0cff */
[----:B-1----:R-:W4:Y:S01]  /*0970*/  LDG.E.U16 R31, desc[UR14][R44.64] ;  /* 0x0000000e2c1f7981 */ /* 0x002f22000c1e1500 */
[----:B------:R-:W-:-:S03]  /*0980*/  LEA R20, P5, R3, R12, 0x8 ;  /* 0x0000000c03147211 */ /* 0x000fc600078a40ff */
[----:B------:R1:W-:Y:S01]  /*0990*/  STS.U16 [R22+UR12+0x5400], R54 ;  /* 0x0054003616007988 */ /* 0x0003e2000800040c */
[-C--:B------:R-:W-:Y:S02]  /*09a0*/  LEA R24, P6, R6, R12.reuse, 0x8 ;  /* 0x0000000c06187211 */ /* 0x080fe400078c40ff */
[----:B------:R-:W-:Y:S01]  /*09b0*/  LEA R26, P0, R2, R12, 0x8 ;  /* 0x0000000c021a7211 */ /* 0x000fe200078040ff */
[----:B--2---:R-:W2:Y:S01]  /*09c0*/  LDG.E.U16 R37, desc[UR14][R40.64+0x80] ;  /* 0x0000800e28257981 */ /* 0x004ea2000c1e1500 */
[----:B------:R-:W-:Y:S01]  /*09d0*/  IMAD.WIDE.U32 R62, R36, 0x2, R62 ;  /* 0x00000002243e7825 */ /* 0x000fe200078e003e */
[----:B------:R-:W-:Y:S02]  /*09e0*/  LOP3.LUT R0, R0, 0x78, RZ, 0xfc, !PT ;  /* 0x0000007800007812 */ /* 0x000fe400078efcff */
[----:B---3--:R-:W3:Y:S04]  /*09f0*/  LDG.E.U16 R23, desc[UR14][R46.64] ;  /* 0x0000000e2e177981 */ /* 0x008ee8000c1e1500 */
[----:B----4-:R-:W4:Y:S04]  /*0a00*/  LDG.E.U16 R28, desc[UR14][R44.64+0x80] ;  /* 0x0000800e2c1c7981 */ /* 0x010f28000c1e1500 */
[----:B0-----:R-:W3:Y:S01]  /*0a10*/  LDG.E.U16 R53, desc[UR14][R42.64] ;  /* 0x0000000e2a357981 */ /* 0x001ee2000c1e1500 */
[----:B------:R-:W-:-:S04]  /*0a20*/  IMAD.WIDE.U32 R18, R36, 0x2, R18 ;  /* 0x0000000224127825 */ /* 0x000fc800078e0012 */
[----:B------:R-:W-:Y:S01]  /*0a30*/  IMAD.WIDE.U32 R48, R36, 0x2, R48 ;  /* 0x0000000224307825 */ /* 0x000fe200078e0030 */
[----:B------:R-:W-:-:S04]  /*0a40*/  LEA.HI.X R21, R21, R13, RZ, 0x1, P5 ;  /* 0x0000000d15157211 */ /* 0x000fc800028f0cff */
[----:B-1----:R-:W4:Y:S01]  /*0a50*/  LDG.E.U16 R54, desc[UR14][R48.64+0x80] ;  /* 0x0000800e30367981 */ /* 0x002f22000c1e1500 */
[----:B------:R-:W-:-:S03]  /*0a60*/  IMAD.WIDE.U32 R20, R36, 0x2, R20 ;  /* 0x0000000224147825 */ /* 0x000fc600078e0014 */
[----:B------:R0:W-:Y:S04]  /*0a70*/  STS.U16 [R22+UR12+0x1800], R31 ;  /* 0x0018001f16007988 */ /* 0x0001e8000800040c */
[----:B0-----:R-:W4:Y:S04]  /*0a80*/  LDG.E.U16 R31, desc[UR14][R18.64] ;  /* 0x0000000e121f7981 */ /* 0x001f28000c1e1500 */
[----:B--2---:R0:W-:Y:S04]  /*0a90*/  STS.U16 [R22+UR12+0x5000], R37 ;  /* 0x0050002516007988 */ /* 0x0041e8000800040c */
[----:B0-----:R-:W2:Y:S04]  /*0aa0*/  LDG.E.U16 R37, desc[UR14][R46.64+0x80] ;  /* 0x0000800e2e257981 */ /* 0x001ea8000c1e1500 */
[----:B---3--:R0:W-:Y:S04]  /*0ab0*/  STS.U16 [R22+UR12+0x1c00], R23 ;  /* 0x001c001716007988 */ /* 0x0081e8000800040c */
[----:B0-----:R-:W3:Y:S04]  /*0ac0*/  LDG.E.U16 R23, desc[UR14][R20.64] ;  /* 0x0000000e14177981 */ /* 0x001ee8000c1e1500 */
[----:B----4-:R0:W-:Y:S04]  /*0ad0*/  STS.U16 [R22+UR12+0x5800], R28 ;  /* 0x0058001c16007988 */ /* 0x0101e8000800040c */
[----:B0-----:R-:W4:Y:S04]  /*0ae0*/  LDG.E.U16 R28, desc[UR14][R18.64+0x80] ;  /* 0x0000800e121c7981 */ /* 0x001f28000c1e1500 */
[----:B------:R0:W-:Y:S04]  /*0af0*/  STS.U16 [R22+UR12+0x1400], R53 ;  /* 0x0014003516007988 */ /* 0x0001e8000800040c */
[----:B0-----:R-:W4:Y:S01]  /*0b00*/  LDG.E.U16 R53, desc[UR14][R48.64] ;  /* 0x0000000e30357981 */ /* 0x001f22000c1e1500 */
[----:B------:R-:W-:-:S02]  /*0b10*/  LEA.HI.X R25, R25, R13, RZ, 0x1, P6 ;  /* 0x0000000d19197211 */ /* 0x000fc400030f0cff */
[----:B------:R-:W-:Y:S01]  /*0b20*/  LEA.HI.X R27, R5, R13, RZ, 0x1, P0 ;  /* 0x0000000d051b7211 */ /* 0x000fe200000f0cff */
[----:B------:R-:W-:-:S04]  /*0b30*/  IMAD.WIDE.U32 R24, R36, 0x2, R24 ;  /* 0x0000000224187825 */ /* 0x000fc800078e0018 */
[----:B------:R-:W-:Y:S01]  /*0b40*/  IMAD.WIDE.U32 R26, R36, 0x2, R26 ;  /* 0x00000002241a7825 */ /* 0x000fe200078e001a */
[----:B------:R0:W-:Y:S04]  /*0b50*/  STS.U16 [R22+UR12+0x6000], R54 ;  /* 0x0060003616007988 */ /* 0x0001e8000800040c */
[----:B0-----:R-:W4:Y:S04]  /*0b60*/  LDG.E.U16 R54, desc[UR14][R26.64] ;  /* 0x0000000e1a367981 */ /* 0x001f28000c1e1500 */
        /* <DEDUP_REMOVED lines=8> */
[----:B------:R0:W-:Y:S01]  /*0bf0*/  STS.U16 [R22+UR12+0x2000], R53 ;  /* 0x0020003516007988 */ /* 0x0001e2000800040c */
[C---:B------:R-:W-:Y:S01]  /*0c00*/  IMAD.SHL.U32 R60, R58.reuse, 0x80, RZ ;  /* 0x000000803a3c7824 */ /* 0x040fe200078e00ff */
[----:B------:R-:W-:-:S02]  /*0c10*/  LEA R4, P3, R58, R12, 0x8 ;  /* 0x0000000c3a047211 */ /* 0x000fc400078640ff */
[----:B0-----:R-:W3:Y:S01]  /*0c20*/  LDG.E.U16 R53, desc[UR14][R24.64+0x80] ;  /* 0x0000800e18357981 */ /* 0x001ee2000c1e1500 */
[C---:B------:R-:W-:Y:S01]  /*0c30*/  IMAD.SHL.U32 R64, R0.reuse, 0x80, RZ ;  /* 0x0000008000407824 */ /* 0x040fe200078e00ff */
[----:B------:R-:W-:Y:S02]  /*0c40*/  LEA R12, P4, R0, R12, 0x8 ;  /* 0x0000000c000c7211 */ /* 0x000fe400078840ff */
[-C--:B------:R-:W-:Y:S02]  /*0c50*/  LEA.HI.X R5, R60, R13.reuse, RZ, 0x1, P3 ;  /* 0x0000000d3c057211 */ /* 0x080fe400018f0cff */
[----:B------:R-:W-:Y:S01]  /*0c60*/  LEA.HI.X R13, R64, R13, RZ, 0x1, P4 ;  /* 0x0000000d400d7211 */ /* 0x000fe200020f0cff */
[----:B------:R-:W-:-:S04]  /*0c70*/  IMAD.WIDE.U32 R4, R36, 0x2, R4 ;  /* 0x0000000224047825 */ /* 0x000fc800078e0004 */
[----:B------:R-:W-:Y:S01]  /*0c80*/  IMAD.WIDE.U32 R12, R36, 0x2, R12 ;  /* 0x00000002240c7825 */ /* 0x000fe200078e000c */
[----:B------:R0:W-:Y:S04]  /*0c90*/  STS.U16 [R22+UR12+0x4c00], R55 ;  /* 0x004c003716007988 */ /* 0x0001e8000800040c */
[----:B------:R1:W-:Y:S04]  /*0ca0*/  STS.U16 [R22+UR12+0x3000], R54 ;  /* 0x0030003616007988 */ /* 0x0003e8000800040c */
[----:B------:R-:W3:Y:S04]  /*0cb0*/  LDG.E.U16 R57, desc[UR14][R4.64] ;  /* 0x0000000e04397981 */ /* 0x000ee8000c1e1500 */
[----:B0-----:R-:W3:Y:S04]  /*0cc0*/  LDG.E.U16 R55, desc[UR14][R62.64+0x80] ;  /* 0x0000800e3e377981 */ /* 0x001ee8000c1e1500 */
[----:B------:R-:W3:Y:S04]  /*0cd0*/  LDG.E.U16 R59, desc[UR14][R4.64+0x80] ;  /* 0x0000800e043b7981 */ /* 0x000ee8000c1e1500 */
[----:B------:R-:W3:Y:S04]  /*0ce0*/  LDG.E.U16 R60, desc[UR14][R12.64] ;  /* 0x0000000e0c3c7981 */ /* 0x000ee8000c1e1500 */
[----:B-1----:R-:W3:Y:S04]  /*0cf0*/  LDG.E.U16 R54, desc[UR14][R12.64+0x80] ;  /* 0x0000800e0c367981 */ /* 0x002ee8000c1e1500 */
[----:B------:R0:W-:Y:S04]  /*0d00*/  STS.U16 [R22+UR12+0x6800], R31 ;  /* 0x0068001f16007988 */ /* 0x0001e8000800040c */
[----:B0-----:R-:W4:Y:S04]  /*0d10*/  LDG.E.U16 R31, desc[UR14][R32.64+0x40] ;  /* 0x0000400e201f7981 */ /* 0x001f28000c1e1500 */
[----:B--2---:R0:W-:Y:S04]  /*0d20*/  STS.U16 [R22+UR12+0x2c00], R37 ;  /* 0x002c002516007988 */ /* 0x0041e8000800040c */
[----:B------:R-:W2:Y:S04]  /*0d30*/  LDG.E.U16 R32, desc[UR14][R32.64+0xc0] ;  /* 0x0000c00e20207981 */ /* 0x000ea8000c1e1500 */
[----:B0-----:R-:W2:Y:S04]  /*0d40*/  LDG.E.U16 R37, desc[UR14][R38.64+0xc0] ;  /* 0x0000c00e26257981 */ /* 0x001ea8000c1e1500 */
[----:B------:R-:W2:Y:S04]  /*0d50*/  LDG.E.U16 R33, desc[UR14][R34.64+0x40] ;  /* 0x0000400e22217981 */ /* 0x000ea8000c1e1500 */
        /* <DEDUP_REMOVED lines=14> */
[----:B---3--:R0:W-:Y:S04]  /*0e40*/  STS.U16 [R22+UR12+0x3400], R23 ;  /* 0x0034001716007988 */ /* 0x0081e8000800040c */
[----:B------:R-:W3:Y:S04]  /*0e50*/  LDG.E.U16 R18, desc[UR14][R20.64+0x40] ;  /* 0x0000400e14127981 */ /* 0x000ee8000c1e1500 */
[----:B------:R-:W3:Y:S04]  /*0e60*/  LDG.E.U16 R19, desc[UR14][R20.64+0xc0] ;  /* 0x0000c00e14137981 */ /* 0x000ee8000c1e1500 */
[----:B0-----:R-:W3:Y:S04]  /*0e70*/  LDG.E.U16 R23, desc[UR14][R24.64+0xc0] ;  /* 0x0000c00e18177981 */ /* 0x001ee8000c1e1500 */
[----:B------:R-:W3:Y:S04]  /*0e80*/  LDG.E.U16 R20, desc[UR14][R24.64+0x40] ;  /* 0x0000400e18147981 */ /* 0x000ee8000c1e1500 */
[----:B----4-:R0:W-:Y:S04]  /*0e90*/  STS.U16 [R22+UR12+0x7000], R28 ;  /* 0x0070001c16007988 */ /* 0x0101e8000800040c */
[----:B------:R1:W-:Y:S04]  /*0ea0*/  STS.U16 [R22+UR12+0x6c00], R53 ;  /* 0x006c003516007988 */ /* 0x0003e8000800040c */
[----:B------:R-:W4:Y:S04]  /*0eb0*/  LDG.E.U16 R24, desc[UR14][R26.64+0x40] ;  /* 0x0000400e1a187981 */ /* 0x000f28000c1e1500 */
[----:B------:R-:W4:Y:S04]  /*0ec0*/  LDG.E.U16 R25, desc[UR14][R26.64+0xc0] ;  /* 0x0000c00e1a197981 */ /* 0x000f28000c1e1500 */
[----:B0-----:R-:W4:Y:S04]  /*0ed0*/  LDG.E.U16 R28, desc[UR14][R4.64+0x40] ;  /* 0x0000400e041c7981 */ /* 0x001f28000c1e1500 */
[----:B------:R-:W4:Y:S04]  /*0ee0*/  LDG.E.U16 R21, desc[UR14][R12.64+0x40] ;  /* 0x0000400e0c157981 */ /* 0x000f28000c1e1500 */
[----:B------:R-:W4:Y:S04]  /*0ef0*/  LDG.E.U16 R26, desc[UR14][R62.64+0x40] ;  /* 0x0000400e3e1a7981 */ /* 0x000f28000c1e1500 */
[----:B------:R-:W4:Y:S04]  /*0f00*/  LDG.E.U16 R27, desc[UR14][R62.64+0xc0] ;  /* 0x0000c00e3e1b7981 */ /* 0x000f28000c1e1500 */
[----:B-1----:R0:W4:Y:S04]  /*0f10*/  LDG.E.U16 R53, desc[UR14][R12.64+0xc0] ;  /* 0x0000c00e0c357981 */ /* 0x002128000c1e1500 */
[----:B------:R1:W4:Y:S01]  /*0f20*/  LDG.E.U16 R4, desc[UR14][R4.64+0xc0] ;  /* 0x0000c00e04047981 */ /* 0x000322000c1e1500 */
[----:B0-----:R-:W0:Y:S01]  /*0f30*/  LDC.64 R12, c[0x0][0x388] ;  /* 0x0000e200ff0c7b82 */ /* 0x001e220000000a00 */
[----:B-1----:R-:W-:-:S02]  /*0f40*/  LOP3.LUT R5, R22, 0x40, RZ, 0x3c, !PT ;  /* 0x0000004016057812 */ /* 0x002fc400078e3cff */
[----:B------:R-:W-:Y:S04]  /*0f50*/  STS.U16 [R22+UR12+0x7400], R55 ;  /* 0x0074003716007988 */ /* 0x000fe8000800040c */
[----:B------:R-:W-:Y:S04]  /*0f60*/  STS.U16 [R22+UR12+0x3800], R57 ;  /* 0x0038003916007988 */ /* 0x000fe8000800040c */
[----:B------:R-:W-:Y:S04]  /*0f70*/  STS.U16 [R22+UR12+0x7800], R59 ;  /* 0x0078003b16007988 */ /* 0x000fe8000800040c */
[----:B------:R-:W-:Y:S04]  /*0f80*/  STS.U16 [R22+UR12+0x3c00], R60 ;  /* 0x003c003c16007988 */ /* 0x000fe8000800040c */
[----:B------:R-:W-:Y:S04]  /*0f90*/  STS.U16 [R22+UR12+0x7c00], R54 ;  /* 0x007c003616007988 */ /* 0x000fe8000800040c */
[----:B------:R0:W-:Y:S02]  /*0fa0*/  STS.U16 [R5+UR12], R30 ;  /* 0x0000001e05007988 */ /* 0x0001e4000800040c */
[----:B0-----:R-:W-:-:S02]  /*0fb0*/  LEA R30, P0, R51, R12, 0x2 ;  /* 0x0000000c331e7211 */ /* 0x001fc400078010ff */
[----:B------:R-:W-:Y:S04]  /*0fc0*/  STS.U16 [R5+UR12+0x4000], R29 ;  /* 0x0040001d05007988 */ /* 0x000fe8000800040c */
[----:B------:R-:W-:Y:S04]  /*0fd0*/  STS.U16 [R5+UR12+0x400], R31 ;  /* 0x0004001f05007988 */ /* 0x000fe8000800040c */
[----:B--2---:R0:W-:Y:S02]  /*0fe0*/  STS.U16 [R5+UR12+0x4c00], R37 ;  /* 0x004c002505007988 */ /* 0x0041e4000800040c */
[----:B0-----:R-:W-:-:S05]  /*0ff0*/  IMAD.SHL.U32 R37, R51, 0x2, RZ ;  /* 0x0000000233257824 */ /* 0x001fca00078e00ff */
[----:B------:R-:W-:Y:S01]  /*1000*/  LEA.HI.X R31, R37, R13, RZ, 0x1, P0 ;  /* 0x0000000d251f7211 */ /* 0x000fe200000f0cff */
[----:B------:R-:W-:Y:S04]  /*1010*/  STS.U16 [R5+UR12+0x4800], R34 ;  /* 0x0048002205007988 */ /* 0x000fe8000800040c */
[----:B------:R0:W-:Y:S04]  /*1020*/  STS.U16 [R5+UR12+0x1000], R38 ;  /* 0x0010002605007988 */ /* 0x0001e8000800040c */
[----:B------:R1:W-:Y:S01]  /*1030*/  STS.U16 [R5+UR12+0x5000], R39 ;  /* 0x0050002705007988 */ /* 0x0003e2000800040c */
[----:B0-----:R-:W-:-:S02]  /*1040*/  IMAD.SHL.U32 R38, R17, 0x40, RZ ;  /* 0x0000004011267824 */ /* 0x001fc400078e00ff */
[C---:B-1----:R-:W-:Y:S01]  /*1050*/  IMAD.SHL.U32 R39, R16.reuse, 0x40, RZ ;  /* 0x0000004010277824 */ /* 0x042fe200078e00ff */
[----:B------:R0:W-:Y:S01]  /*1060*/  STS.U16 [R5+UR12+0x1400], R40 ;  /* 0x0014002805007988 */ /* 0x0001e2000800040c */
[----:B------:R-:W-:-:S03]  /*1070*/  LEA R16, P2, R16, R12, 0x7 ;  /* 0x0000000c10107211 */ /* 0x000fc600078438ff */
[----:B------:R1:W-:Y:S01]  /*1080*/  STS.U16 [R5+UR12+0x5400], R41 ;  /* 0x0054002905007988 */ /* 0x0003e2000800040c */
[----:B0-----:R-:W-:Y:S02]  /*1090*/  IMAD.SHL.U32 R40, R14, 0x40, RZ ;  /* 0x000000400e287824 */ /* 0x001fe400078e00ff */
[----:B-1----:R-:W-:Y:S01]  /*10a0*/  IMAD.SHL.U32 R41, R15, 0x40, RZ ;  /* 0x000000400f297824 */ /* 0x002fe200078e00ff */
[----:B------:R-:W-:Y:S04]  /*10b0*/  STS.U16 [R5+UR12+0x800], R33 ;  /* 0x0008002105007988 */ /* 0x000fe8000800040c */
[----:B------:R-:W-:Y:S04]  /*10c0*/  STS.U16 [R5+UR12+0x4400], R32 ;  /* 0x0044002005007988 */ /* 0x000fe8000800040c */
[----:B------:R0:W-:Y:S01]  /*10d0*/  STS.U16 [R5+UR12+0x1800], R42 ;  /* 0x0018002a05007988 */ /* 0x0001e2000800040c */
[----:B------:R-:W-:-:S03]  /*10e0*/  IMAD.WIDE.U32 R30, R36, 0x2, R30 ;  /* 0x00000002241e7825 */ /* 0x000fc600078e001e */
[----:B------:R1:W-:Y:S01]  /*10f0*/  STS.U16 [R5+UR12+0x5800], R43 ;  /* 0x0058002b05007988 */ /* 0x0003e2000800040c */
[----:B0-----:R-:W-:Y:S02]  /*1100*/  IMAD.SHL.U32 R42, R11, 0x40, RZ ;  /* 0x000000400b2a7824 */ /* 0x001fe400078e00ff */
[----:B-1----:R-:W-:Y:S01]  /*1110*/  IMAD.SHL.U32 R43, R10, 0x40, RZ ;  /* 0x000000400a2b7824 */ /* 0x002fe200078e00ff */
[----:B------:R0:W-:Y:S04]  /*1120*/  STS.U16 [R5+UR12+0xc00], R35 ;  /* 0x000c002305007988 */ /* 0x0001e8000800040c */
[----:B---3--:R1:W-:Y:S04]  /*1130*/  STS.U16 [R5+UR12+0x2800], R18 ;  /* 0x0028001205007988 */ /* 0x0083e8000800040c */
[----:B------:R2:W-:Y:S04]  /*1140*/  STS.U16 [R5+UR12+0x6800], R19 ;  /* 0x0068001305007988 */ /* 0x0005e8000800040c */
[----:B0-----:R-:W3:Y:S01]  /*1150*/  LDG.E.U16 R35, desc[UR14][R30.64] ;  /* 0x0000000e1e237981 */ /* 0x001ee2000c1e1500 */
[----:B-1----:R-:W-:-:S04]  /*1160*/  LEA R18, P0, R17, R12, 0x7 ;  /* 0x0000000c11127211 */ /* 0x002fc800078038ff */
[-C--:B--2---:R-:W-:Y:S02]  /*1170*/  LEA.HI.X R19, R38, R13.reuse, RZ, 0x1, P0 ;  /* 0x0000000d26137211 */ /* 0x084fe400000f0cff */
[-C--:B------:R-:W-:Y:S02]  /*1180*/  LEA R14, P0, R14, R12.reuse, 0x7 ;  /* 0x0000000c0e0e7211 */ /* 0x080fe400078038ff */
[----:B------:R-:W-:Y:S01]  /*1190*/  LEA.HI.X R17, R39, R13, RZ, 0x1, P2 ;  /* 0x0000000d27117211 */ /* 0x000fe200010f0cff */
[C---:B------:R-:W-:Y:S01]  /*11a0*/  IMAD.WIDE.U32 R18, R36.reuse, 0x2, R18 ;  /* 0x0000000224127825 */ /* 0x040fe200078e0012 */
[----:B----4-:R0:W-:Y:S03]  /*11b0*/  STS.U16 [R5+UR12+0x3000], R24 ;  /* 0x0030001805007988 */ /* 0x0101e6000800040c */
[----:B------:R-:W-:Y:S01]  /*11c0*/  IMAD.WIDE.U32 R16, R36, 0x2, R16 ;  /* 0x0000000224107825 */ /* 0x000fe200078e0010 */
[----:B------:R-:W2:Y:S04]  /*11d0*/  LDG.E.U16 R34, desc[UR14][R18.64] ;  /* 0x0000000e12227981 */ /* 0x000ea8000c1e1500 */
[----:B------:R1:W-:Y:S01]  /*11e0*/  STS.U16 [R5+UR12+0x7000], R25 ;  /* 0x0070001905007988 */ /* 0x0003e2000800040c */
[----:B0-----:R-:W-:-:S02]  /*11f0*/  LEA R24, P2, R15, R12, 0x7 ;  /* 0x0000000c0f187211 */ /* 0x001fc400078438ff */
[-C--:B------:R-:W-:Y:S01]  /*1200*/  LEA.HI.X R15, R40, R13.reuse, RZ, 0x1, P0 ;  /* 0x0000000d280f7211 */ /* 0x080fe200000f0cff */
[----:B------:R-:W4:Y:S02]  /*1210*/  LDG.E.U16 R33, desc[UR14][R16.64] ;  /* 0x0000000e10217981 */ /* 0x000f24000c1e1500 */
[----:B------:R-:W-:Y:S02]  /*1220*/  IMAD.WIDE.U32 R14, R36, 0x2, R14 ;  /* 0x00000002240e7825 */ /* 0x000fe400078e000e */
[----:B------:R-:W4:Y:S01]  /*1230*/  LDG.E.U16 R19, desc[UR14][R18.64+0x40] ;  /* 0x0000400e12137981 */ /* 0x000f22000c1e1500 */
[----:B-1----:R-:W-:-:S03]  /*1240*/  LEA.HI.X R25, R41, R13, RZ, 0x1, P2 ;  /* 0x0000000d29197211 */ /* 0x002fc600010f0cff */
[----:B------:R-:W4:Y:S04]  /*1250*/  LDG.E.U16 R32, desc[UR14][R14.64] ;  /* 0x0000000e0e207981 */ /* 0x000f28000c1e1500 */
[----:B------:R-:W4:Y:S01]  /*1260*/  LDG.E.U16 R18, desc[UR14][R16.64+0x40] ;  /* 0x0000400e10127981 */ /* 0x000f22000c1e1500 */
[----:B------:R-:W-:-:S03]  /*1270*/  IMAD.WIDE.U32 R24, R36, 0x2, R24 ;  /* 0x0000000224187825 */ /* 0x000fc600078e0018 */
[----:B------:R0:W-:Y:S04]  /*1280*/  STS.U16 [R5+UR12+0x3400], R26 ;  /* 0x0034001a05007988 */ /* 0x0001e8000800040c */
[----:B------:R1:W4:Y:S01]  /*1290*/  LDG.E.U16 R17, desc[UR14][R14.64+0x40] ;  /* 0x0000400e0e117981 */ /* 0x000322000c1e1500 */
[----:B0-----:R-:W-:-:S03]  /*12a0*/  LEA R26, P2, R10, R12, 0x7 ;  /* 0x0000000c0a1a7211 */ /* 0x001fc600078438ff */
[----:B------:R0:W-:Y:S04]  /*12b0*/  STS.U16 [R5+UR12+0x7400], R27 ;  /* 0x0074001b05007988 */ /* 0x0001e8000800040c */
[----:B------:R0:W-:Y:S01]  /*12c0*/  STS.U16 [R5+UR12+0x2c00], R20 ;  /* 0x002c001405007988 */ /* 0x0001e2000800040c */
[----:B-1----:R-:W-:-:S03]  /*12d0*/  LEA R14, P0, R11, R12, 0x7 ;  /* 0x0000000c0b0e7211 */ /* 0x002fc600078038ff */
[----:B------:R1:W-:Y:S01]  /*12e0*/  STS.U16 [R5+UR12+0x1c00], R44 ;  /* 0x001c002c05007988 */ /* 0x0003e2000800040c */
[-C--:B------:R-:W-:Y:S02]  /*12f0*/  LEA.HI.X R15, R42, R13.reuse, RZ, 0x1, P0 ;  /* 0x0000000d2a0f7211 */ /* 0x080fe400000f0cff */
[----:B0-----:R-:W-:Y:S01]  /*1300*/  LEA.HI.X R27, R43, R13, RZ, 0x1, P2 ;  /* 0x0000000d2b1b7211 */ /* 0x001fe200010f0cff */
[----:B------:R0:W-:Y:S01]  /*1310*/  STS.U16 [R5+UR12+0x5c00], R45 ;  /* 0x005c002d05007988 */ /* 0x0001e2000800040c */
[----:B------:R-:W-:Y:S01]  /*1320*/  LEA R10, P0, R8, R12, 0x7 ;  /* 0x0000000c080a7211 */ /* 0x000fe200078038ff */
[----:B------:R-:W-:Y:S02]  /*1330*/  IMAD.WIDE.U32 R14, R36, 0x2, R14 ;  /* 0x00000002240e7825 */ /* 0x000fe400078e000e */
[----:B------:R-:W4:Y:S02]  /*1340*/  LDG.E.U16 R20, desc[UR14][R30.64+0x40] ;  /* 0x0000400e1e147981 */ /* 0x000f24000c1e1500 */
[----:B-1----:R-:W-:-:S02]  /*1350*/  IMAD.SHL.U32 R44, R8, 0x40, RZ ;  /* 0x00000040082c7824 */ /* 0x002fc400078e00ff */
[----:B------:R-:W4:Y:S01]  /*1360*/  LDG.E.U16 R16, desc[UR14][R24.64+0x40] ;  /* 0x0000400e18107981 */ /* 0x000f22000c1e1500 */
[----:B0-----:R-:W-:-:S03]  /*1370*/  IMAD.SHL.U32 R45, R9, 0x40, RZ ;  /* 0x00000040092d7824 */ /* 0x001fc600078e00ff */
[----:B------:R0:W4:Y:S01]  /*1380*/  LDG.E.U16 R31, desc[UR14][R24.64] ;  /* 0x0000000e181f7981 */ /* 0x000122000c1e1500 */
[----:B------:R-:W-:-:S03]  /*1390*/  LEA.HI.X R11, R44, R13, RZ, 0x1, P0 ;  /* 0x0000000d2c0b7211 */ /* 0x000fc600000f0cff */
[----:B------:R-:W4:Y:S01]  /*13a0*/  LDG.E.U16 R30, desc[UR14][R14.64] ;  /* 0x0000000e0e1e7981 */ /* 0x000f22000c1e1500 */
[----:B0-----:R-:W-:Y:S01]  /*13b0*/  LEA R24, P2, R9, R12, 0x7 ;  /* 0x0000000c09187211 */ /* 0x001fe200078438ff */
[----:B------:R-:W-:Y:S02]  /*13c0*/  IMAD.WIDE.U32 R8, R36, 0x2, R26 ;  /* 0x0000000224087825 */ /* 0x000fe400078e001a */
[----:B------:R0:W-:Y:S01]  /*13d0*/  STS.U16 [R5+UR12+0x2000], R46 ;  /* 0x0020002e05007988 */ /* 0x0001e2000800040c */
[----:B------:R-:W-:-:S03]  /*13e0*/  LEA.HI.X R25, R45, R13, RZ, 0x1, P2 ;  /* 0x0000000d2d197211 */ /* 0x000fc600010f0cff */
[----:B------:R1:W-:Y:S04]  /*13f0*/  STS.U16 [R5+UR12+0x2400], R48 ;  /* 0x0024003005007988 */ /* 0x0003e8000800040c */
[----:B------:R-:W4:Y:S01]  /*1400*/  LDG.E.U16 R15, desc[UR14][R14.64+0x40] ;  /* 0x0000400e0e0f7981 */ /* 0x000f22000c1e1500 */
[----:B0-----:R-:W-:-:S03]  /*1410*/  IMAD.SHL.U32 R46, R7, 0x40, RZ ;  /* 0x00000040072e7824 */ /* 0x001fc600078e00ff */
[----:B------:R-:W4:Y:S01]  /*1420*/  LDG.E.U16 R29, desc[UR14][R8.64] ;  /* 0x0000000e081d7981 */ /* 0x000f22000c1e1500 */
[C---:B-1----:R-:W-:Y:S01]  /*1430*/  IMAD.SHL.U32 R48, R6.reuse, 0x40, RZ ;  /* 0x0000004006307824 */ /* 0x042fe200078e00ff */
[----:B------:R-:W-:Y:S02]  /*1440*/  LEA R6, P2, R6, R12, 0x7 ;  /* 0x0000000c06067211 */ /* 0x000fe400078438ff */
[----:B------:R0:W-:Y:S04]  /*1450*/  STS.U16 [R5+UR12+0x6400], R49 ;  /* 0x0064003105007988 */ /* 0x0001e8000800040c */
[----:B------:R1:W4:Y:S01]  /*1460*/  LDG.E.U16 R14, desc[UR14][R8.64+0x40] ;  /* 0x0000400e080e7981 */ /* 0x000322000c1e1500 */
[----:B------:R-:W-:-:S04]  /*1470*/  IMAD.WIDE.U32 R10, R36, 0x2, R10 ;  /* 0x00000002240a7825 */ /* 0x000fc800078e000a */
[C---:B0-----:R-:W-:Y:S01]  /*1480*/  IMAD.SHL.U32 R49, R2.reuse, 0x40, RZ ;  /* 0x0000004002317824 */ /* 0x041fe200078e00ff */
[-C--:B------:R-:W-:Y:S02]  /*1490*/  LEA R2, P3, R2, R12.reuse, 0x7 ;  /* 0x0000000c02027211 */ /* 0x080fe400078638ff */
[-C--:B-1----:R-:W-:Y:S01]  /*14a0*/  LEA R8, P0, R7, R12.reuse, 0x7 ;  /* 0x0000000c07087211 */ /* 0x082fe200078038ff */
[----:B------:R0:W-:Y:S01]  /*14b0*/  STS.U16 [R5+UR12+0x6000], R47 ;  /* 0x0060002f05007988 */ /* 0x0001e2000800040c */
[-C--:B------:R-:W-:Y:S02]  /*14c0*/  LEA.HI.X R7, R48, R13.reuse, RZ, 0x1, P2 ;  /* 0x0000000d30077211 */ /* 0x080fe400010f0cff */
[----:B------:R-:W-:Y:S02]  /*14d0*/  LEA.HI.X R9, R46, R13, RZ, 0x1, P0 ;  /* 0x0000000d2e097211 */ /* 0x000fe400000f0cff */
[----:B------:R-:W-:Y:S01]  /*14e0*/  LEA R54, P0, R3, R12, 0x7 ;  /* 0x0000000c03367211 */ /* 0x000fe200078038ff */
[----:B------:R-:W-:-:S04]  /*14f0*/  IMAD.WIDE.U32 R24, R36, 0x2, R24 ;  /* 0x0000000224187825 */ /* 0x000fc800078e0018 */
[----:B0-----:R-:W-:Y:S01]  /*1500*/  IMAD.SHL.U32 R47, R3, 0x40, RZ ;  /* 0x00000040032f7824 */ /* 0x001fe200078e00ff */
[-C--:B------:R-:W-:Y:S01]  /*1510*/  LEA.HI.X R3, R49, R13.reuse, RZ, 0x1, P3 ;  /* 0x0000000d31037211 */ /* 0x080fe200018f0cff */
[C---:B------:R-:W-:Y:S01]  /*1520*/  IMAD.WIDE.U32 R6, R36.reuse, 0x2, R6 ;  /* 0x0000000224067825 */ /* 0x040fe200078e0006 */
[----:B------:R0:W-:Y:S03]  /*1530*/  STS.U16 [R5+UR12+0x3800], R28 ;  /* 0x0038001c05007988 */ /* 0x0001e6000800040c */
[----:B------:R-:W-:Y:S01]  /*1540*/  IMAD.WIDE.U32 R2, R36, 0x2, R2 ;  /* 0x0000000224027825 */ /* 0x000fe200078e0002 */
[----:B------:R-:W4:Y:S04]  /*1550*/  LDG.E.U16 R27, desc[UR14][R24.64] ;  /* 0x0000000e181b7981 */ /* 0x000f28000c1e1500 */
[----:B0-----:R-:W4:Y:S01]  /*1560*/  LDG.E.U16 R28, desc[UR14][R10.64] ;  /* 0x0000000e0a1c7981 */ /* 0x001f22000c1e1500 */
[----:B------:R-:W-:-:S03]  /*1570*/  LEA.HI.X R55, R47, R13, RZ, 0x1, P0 ;  /* 0x0000000d2f377211 */ /* 0x000fc600000f0cff */
[----:B------:R0:W-:Y:S04]  /*1580*/  STS.U16 [R5+UR12+0x6c00], R23 ;  /* 0x006c001705007988 */ /* 0x0001e8000800040c */
[----:B------:R-:W4:Y:S04]  /*1590*/  LDG.E.U16 R11, desc[UR14][R10.64+0x40] ;  /* 0x0000400e0a0b7981 */ /* 0x000f28000c1e1500 */
[----:B0-----:R-:W4:Y:S04]  /*15a0*/  LDG.E.U16 R23, desc[UR14][R2.64] ;  /* 0x0000000e02177981 */ /* 0x001f28000c1e1500 */
[----:B------:R-:W4:Y:S04]  /*15b0*/  LDG.E.U16 R10, desc[UR14][R24.64+0x40] ;  /* 0x0000400e180a7981 */ /* 0x000f28000c1e1500 */
[----:B------:R-:W4:Y:S04]  /*15c0*/  LDG.E.U16 R24, desc[UR14][R6.64] ;  /* 0x0000000e06187981 */ /* 0x000f28000c1e1500 */
[----:B------:R-:W4:Y:S04]  /*15d0*/  LDG.E.U16 R7, desc[UR14][R6.64+0x40] ;  /* 0x0000400e06077981 */ /* 0x000f28000c1e1500 */
[----:B------:R0:W4:Y:S02]  /*15e0*/  LDG.E.U16 R6, desc[UR14][R2.64+0x40] ;  /* 0x0000400e02067981 */ /* 0x000124000c1e1500 */
[C---:B0-----:R-:W-:Y:S01]  /*15f0*/  IMAD.SHL.U32 R3, R56.reuse, 0x40, RZ ;  /* 0x0000004038037824 */ /* 0x041fe200078e00ff */
[-C--:B------:R-:W-:Y:S01]  /*1600*/  LEA R56, P0, R56, R12.reuse, 0x7 ;  /* 0x0000000c38387211 */ /* 0x080fe200078038ff */
[C---:B------:R-:W-:Y:S01]  /*1610*/  IMAD.SHL.U32 R2, R58.reuse, 0x40, RZ ;  /* 0x000000403a027824 */ /* 0x040fe200078e00ff */
[----:B------:R-:W-:-:S02]  /*1620*/  LEA R58, P2, R58, R12, 0x7 ;  /* 0x0000000c3a3a7211 */ /* 0x000fc400078438ff */
[-C--:B------:R-:W-:Y:S02]  /*1630*/  LEA.HI.X R57, R3, R13.reuse, RZ, 0x1, P0 ;  /* 0x0000000d03397211 */ /* 0x080fe400000f0cff */
[C---:B------:R-:W-:Y:S01]  /*1640*/  LEA R12, P0, R0.reuse, R12, 0x7 ;  /* 0x0000000c000c7211 */ /* 0x040fe200078038ff */
[----:B------:R-:W-:Y:S01]  /*1650*/  IMAD.SHL.U32 R0, R0, 0x40, RZ ;  /* 0x0000004000007824 */ /* 0x000fe200078e00ff */
[----:B------:R-:W-:Y:S01]  /*1660*/  LEA.HI.X R59, R2, R13, RZ, 0x1, P2 ;  /* 0x0000000d023b7211 */ /* 0x000fe200010f0cff */
[----:B------:R-:W-:-:S03]  /*1670*/  IMAD.WIDE.U32 R8, R36, 0x2, R8 ;  /* 0x0000000224087825 */ /* 0x000fc600078e0008 */
[----:B------:R-:W-:Y:S01]  /*1680*/  LEA.HI.X R13, R0, R13, RZ, 0x1, P0 ;  /* 0x0000000d000d7211 */ /* 0x000fe200000f0cff */
[C---:B------:R-:W-:Y:S01]  /*1690*/  IMAD.WIDE.U32 R54, R36.reuse, 0x2, R54 ;  /* 0x0000000224367825 */ /* 0x040fe200078e0036 */
[----:B------:R-:W4:Y:S03]  /*16a0*/  LDG.E.U16 R26, desc[UR14][R8.64] ;  /* 0x0000000e081a7981 */ /* 0x000f26000c1e1500 */
[C---:B------:R-:W-:Y:S01]  /*16b0*/  IMAD.WIDE.U32 R56, R36.reuse, 0x2, R56 ;  /* 0x0000000224387825 */ /* 0x040fe200078e0038 */
[----:B------:R-:W4:Y:S03]  /*16c0*/  LDG.E.U16 R25, desc[UR14][R54.64] ;  /* 0x0000000e36197981 */ /* 0x000f26000c1e1500 */
[C---:B------:R-:W-:Y:S01]  /*16d0*/  IMAD.WIDE.U32 R58, R36.reuse, 0x2, R58 ;  /* 0x00000002243a7825 */ /* 0x040fe200078e003a */
[----:B------:R-:W4:Y:S03]  /*16e0*/  LDG.E.U16 R9, desc[UR14][R8.64+0x40] ;  /* 0x0000400e08097981 */ /* 0x000f26000c1e1500 */
[----:B------:R-:W-:-:S05]  /*16f0*/  IMAD.WIDE.U32 R12, R36, 0x2, R12 ;  /* 0x00000002240c7825 */ /* 0x000fca00078e000c */
[----:B------:R-:W4:Y:S04]  /*1700*/  LDG.E.U16 R61, desc[UR14][R12.64] ;  /* 0x0000000e0c3d7981 */ /* 0x000f28000c1e1500 */
[----:B------:R-:W4:Y:S04]  /*1710*/  LDG.E.U16 R8, desc[UR14][R54.64+0x40] ;  /* 0x0000400e36087981 */ /* 0x000f28000c1e1500 */
[----:B------:R-:W4:Y:S04]  /*1720*/  LDG.E.U16 R60, desc[UR14][R12.64+0x40] ;  /* 0x0000400e0c3c7981 */ /* 0x000f28000c1e1500 */
[----:B------:R-:W4:Y:S04]  /*1730*/  LDG.E.U16 R54, desc[UR14][R56.64] ;  /* 0x0000000e38367981 */ /* 0x000f28000c1e1500 */
[----:B------:R0:W4:Y:S04]  /*1740*/  LDG.E.U16 R55, desc[UR14][R56.64+0x40] ;  /* 0x0000400e38377981 */ /* 0x000128000c1e1500 */
[----:B------:R-:W4:Y:S04]  /*1750*/  LDG.E.U16 R56, desc[UR14][R58.64] ;  /* 0x0000000e3a387981 */ /* 0x000f28000c1e1500 */
[----:B------:R-:W4:Y:S01]  /*1760*/  LDG.E.U16 R58, desc[UR14][R58.64+0x40] ;  /* 0x0000400e3a3a7981 */ /* 0x000f22000c1e1500 */
[----:B------:R-:W-:Y:S01]  /*1770*/  LOP3.LUT P2, RZ, R50, 0xff, RZ, 0xc0, !PT ;  /* 0x000000ff32ff7812 */ /* 0x000fe2000784c0ff */
[----:B------:R-:W-:Y:S01]  /*1780*/  UMOV UR4, 0x1 ;  /* 0x0000000100047882 */ /* 0x000fe20000000000 */
[----:B0-----:R-:W-:-:S11]  /*1790*/  SHF.R.U32.HI R57, RZ, 0x5, R50 ;  /* 0x00000005ff397819 */ /* 0x001fd60000011632 */
[----:B------:R-:W-:-:S05]  /*17a0*/  VOTEU.ALL UP0, P2 ;  /* 0x0000000000ff7886 */ /* 0x000fca0001000000 */
[----:B------:R-:W-:-:S04]  /*17b0*/  @!UP0 UIADD3 UR4, UPT, UPT, -UR4, 0x100000, URZ ;  /* 0x0010000004048890 */ /* 0x000fc8000fffe1ff */
[----:B------:R-:W-:Y:S02]  /*17c0*/  @!UP0 USHF.L.U32 UR5, UR4, 0xb, URZ ;  /* 0x0000000b04058899 */ /* 0x000fe400080006ff */
[----:B------:R-:W-:Y:S01]  /*17d0*/  @!UP0 USHF.L.U32 UR4, UR4, 0x1, URZ ;  /* 0x0000000104048899 */ /* 0x000fe200080006ff */
[----:B------:R-:W-:Y:S01]  /*17e0*/  VOTEU.ALL UP1, P2 ;  /* 0x0000000000ff7886 */ /* 0x000fe20001020000 */
[----:B------:R0:W-:Y:S01]  /*17f0*/  STS.U16 [R5+UR12+0x7800], R4 ;  /* 0x0078000405007988 */ /* 0x0001e2000800040c */
[----:B------:R-:W-:-:S03]  /*1800*/  R2UR UR7, R57 ;  /* 0x00000000390772ca */ /* 0x000fc600000e0000 */
[----:B------:R1:W-:Y:S04]  /*1810*/  STS.U16 [R5+UR12+0x3c00], R21 ;  /* 0x003c001505007988 */ /* 0x0003e8000800040c */
[----:B------:R1:W-:Y:S04]  /*1820*/  STS.U16 [R5+UR12+0x7c00], R53 ;  /* 0x007c003505007988 */ /* 0x0003e8000800040c */
[----:B---3--:R1:W-:Y:S04]  /*1830*/  STS.U16 [R22+UR12+0x8000], R35 ;  /* 0x0080002316007988 */ /* 0x0083e8000800040c */
[----:B--2---:R1:W-:Y:S04]  /*1840*/  STS.U16 [R22+UR12+0x8400], R34 ;  /* 0x0084002216007988 */ /* 0x0043e8000800040c */
[----:B----4-:R1:W-:Y:S04]  /*1850*/  STS.U16 [R22+UR12+0x8800], R33 ;  /* 0x0088002116007988 */ /* 0x0103e8000800040c */
[----:B------:R1:W-:Y:S01]  /*1860*/  STS.U16 [R22+UR12+0x8c00], R32 ;  /* 0x008c002016007988 */ /* 0x0003e2000800040c */
[----:B------:R-:W-:Y:S01]  /*1870*/  UISETP.NE.U32.AND UP0, UPT, UR7, URZ, UPT ;  /* 0x000000ff0700728c */ /* 0x000fe2000bf05070 */
[----:B0-----:R-:W-:-:S02]  /*1880*/  LOP3.LUT R4, R50, 0xff, RZ, 0xc0, !PT ;  /* 0x000000ff32047812 */ /* 0x001fc400078ec0ff */
[----:B------:R1:W-:Y:S04]  /*1890*/  STS.U16 [R22+UR12+0x9000], R31 ;  /* 0x0090001f16007988 */ /* 0x0003e8000800040c */
        /* <DEDUP_REMOVED lines=26> */
[----:B------:R1:W-:Y:S01]  /*1a40*/  STS.U16 [R5+UR12+0xbc00], R60 ;  /* 0x00bc003c05007988 */ /* 0x0003e2000800040c */
[----:B------:R0:W-:Y:S06]  /*1a50*/  MEMBAR.ALL.CTA ;  /* 0x0000000000007992 */ /* 0x0001ec0000008000 */
[----:B0-----:R-:W-:Y:S04]  /*1a60*/  FENCE.VIEW.ASYNC.S ;  /* 0x00000000000073c6 */ /* 0x001fe80000000000 */
[----:B------:R-:W0:Y:S02]  /*1a70*/  FENCE.VIEW.ASYNC.S ;  /* 0x00000000000073c6 */ /* 0x000e240000000000 */
[----:B0-----:R1:W0:Y:S02]  /*1a80*/  @!UP1 SYNCS.EXCH.64 URZ, [UR12+0xc000], UR4 ;  /* 0x00c000040cff95b2 */ /* 0x0012240008000100 */
[----:B0-----:R-:W-:Y:S06]  /*1a90*/  BAR.SYNC.DEFER_BLOCKING 0x0 ;  /* 0x0000000000007b1d */ /* 0x001fec0000010000 */
[----:B-1----:R-:W-:Y:S05]  /*1aa0*/  BRA.U UP0, `(.L_x_6) ;  /* 0x0000000100c87547 */ /* 0x002fea000b800000 */
[----:B------:R-:W-:Y:S02]  /*1ab0*/  USHF.R.U32.HI UR8, URZ, 0x4, UR12 ;  /* 0x00000004ff087899 */ /* 0x000fe4000801160c */
[----:B------:R-:W-:Y:S02]  /*1ac0*/  UIADD3 UR9, UPT, UPT, UR12, 0x8000, URZ ;  /* 0x000080000c097890 */ /* 0x000fe4000fffe0ff */
[----:B------:R-:W-:Y:S02]  /*1ad0*/  USGXT.U32 UR8, UR8, 0xe ;  /* 0x0000000e0808789a */ /* 0x000fe40008000000 */
[----:B------:R-:W-:Y:S02]  /*1ae0*/  USHF.R.U32.HI UR9, URZ, 0x4, UR9 ;  /* 0x00000004ff097899 */ /* 0x000fe40008011609 */
[----:B------:R-:W-:Y:S02]  /*1af0*/  UIADD3 UR40, UP0, UPT, UR8, 0x2, URZ ;  /* 0x0000000208287890 */ /* 0x000fe4000ff1e0ff */
[----:B------:R-:W-:Y:S01]  /*1b00*/  USGXT.U32 UR10, UR9, 0xe ;  /* 0x0000000e090a789a */ /* 0x000fe20008000000 */
[----:B------:R-:W-:Y:S01]  /*1b10*/  UMOV UR4, URZ ;  /* 0x000000ff00047c82 */ /* 0x000fe20008000000 */
[----:B------:R-:W-:Y:S01]  /*1b20*/  UMOV UR5, URZ ;  /* 0x000000ff00057c82 */ /* 0x000fe20008000000 */
[----:B------:R-:W-:-:S02]  /*1b30*/  UIADD3.X UR41, UPT, UPT, UR4, 0x40004040, URZ, UP0, !UPT ;  /* 0x4000404004297890 */ /* 0x000fc400087fe4ff */
[----:B------:R-:W-:Y:S02]  /*1b40*/  UIADD3 UR38, UP0, UPT, UR10, 0x80, URZ ;  /* 0x000000800a267890 */ /* 0x000fe4000ff1e0ff */
[----:B------:R-:W-:Y:S02]  /*1b50*/  UIADD3.64 UR18, UPT, UPT, UR40, 0x4, URZ ;  /* 0x0000000428127897 */ /* 0x000fe4000fffe0ff */
[----:B------:R-:W-:Y:S02]  /*1b60*/  UIADD3.X UR39, UPT, UPT, UR5, 0x40004040, URZ, UP0, !UPT ;  /* 0x4000404005277890 */ /* 0x000fe400087fe4ff */
[----:B------:R-:W-:Y:S02]  /*1b70*/  UIADD3.64 UR4, UPT, UPT, UR40, 0x2, URZ ;  /* 0x0000000228047897 */ /* 0x000fe4000fffe0ff */
[----:B------:R-:W-:Y:S02]  /*1b80*/  UIADD3.64 UR16, UPT, UPT, UR38, 0x80, URZ ;  /* 0x0000008026107897 */ /* 0x000fe4000fffe0ff */
[----:B------:R-:W-:-:S02]  /*1b90*/  UIADD3.64 UR20, UPT, UPT, UR38, 0x100, URZ ;  /* 0x0000010026147897 */ /* 0x000fc4000fffe0ff */
[----:B------:R-:W-:Y:S02]  /*1ba0*/  UIADD3.64 UR22, UPT, UPT, UR40, 0x3fe, URZ ;  /* 0x000003fe28167897 */ /* 0x000fe4000fffe0ff */
[----:B------:R-:W-:Y:S02]  /*1bb0*/  UIADD3.64 UR24, UPT, UPT, UR38, 0x180, URZ ;  /* 0x0000018026187897 */ /* 0x000fe4000fffe0ff */
[----:B------:R-:W-:Y:S02]  /*1bc0*/  UIADD3.64 UR26, UPT, UPT, UR40, 0x400, URZ ;  /* 0x00000400281a7897 */ /* 0x000fe4000fffe0ff */
[----:B------:R-:W-:Y:S02]  /*1bd0*/  UIADD3.64 UR28, UPT, UPT, UR38, 0x200, URZ ;  /* 0x00000200261c7897 */ /* 0x000fe4000fffe0ff */
[----:B------:R-:W-:Y:S02]  /*1be0*/  UIADD3.64 UR30, UPT, UPT, UR40, 0x402, URZ ;  /* 0x00000402281e7897 */ /* 0x000fe4000fffe0ff */
[----:B------:R-:W-:Y:S01]  /*1bf0*/  UIADD3.64 UR32, UPT, UPT, UR38, 0x280, URZ ;  /* 0x0000028026207897 */ /* 0x000fe2000fffe0ff */
[----:B------:R-:W-:Y:S01]  /*1c00*/  UMOV UR42, 0x0 ;  /* 0x00000000002a7882 */ /* 0x000fe20000000000 */
[----:B------:R-:W-:Y:S01]  /*1c10*/  UMOV UR43, 0x8110010 ;  /* 0x08110010002b7882 */ /* 0x000fe20000000000 */
[----:B------:R-:W-:Y:S01]  /*1c20*/  UIADD3.64 UR34, UPT, UPT, UR40, 0x404, URZ ;  /* 0x0000040428227897 */ /* 0x000fe2000fffe0ff */
[----:B------:R-:W-:Y:S01]  /*1c30*/  UMOV UR9, 0x40004040 ;  /* 0x4000404000097882 */ /* 0x000fe20000000000 */
[----:B------:R-:W-:Y:S01]  /*1c40*/  UIADD3.64 UR36, UPT, UPT, UR38, 0x300, URZ ;  /* 0x0000030026247897 */ /* 0x000fe2000fffe0ff */
[----:B------:R-:W-:Y:S01]  /*1c50*/  UMOV UR11, 0x40004040 ;  /* 0x40004040000b7882 */ /* 0x000fe20000000000 */
[----:B------:R-:W-:Y:S01]  /*1c60*/  UMOV UR44, 0x0 ;  /* 0x00000000002c7882 */ /* 0x000fe20000000000 */
[----:B------:R-:W-:Y:S01]  /*1c70*/  UMOV UR45, 0x8110010 ;  /* 0x08110010002d7882 */ /* 0x000fe20000000000 */
[----:B------:R-:W-:Y:S01]  /*1c80*/  UMOV UR46, 0x0 ;  /* 0x00000000002e7882 */ /* 0x000fe20000000000 */
[----:B------:R-:W-:Y:S01]  /*1c90*/  UMOV UR47, 0x8110010 ;  /* 0x08110010002f7882 */ /* 0x000fe20000000000 */
[----:B------:R0:W-:Y:S01]  /*1ca0*/  UTCHMMA gdesc[UR8], gdesc[UR10], tmem[UR13], tmem[UR42], idesc[UR43], !UPT ;  /* 0x00ff2a0a080075ea */ /* 0x0001e2000f80000d */
[----:B------:R-:W-:Y:S01]  /*1cb0*/  UMOV UR48, 0x0 ;  /* 0x0000000000307882 */ /* 0x000fe20000000000 */
[----:B------:R-:W-:Y:S01]  /*1cc0*/  UMOV UR49, 0x8110010 ;  /* 0x0811001000317882 */ /* 0x000fe20000000000 */
[----:B------:R0:W-:Y:S01]  /*1cd0*/  UTCHMMA gdesc[UR40], gdesc[UR38], tmem[UR13], tmem[UR44], idesc[UR45], UPT ;  /* 0x00ff2c26280075ea */ /* 0x0001e2000b80000d */
        /* <DEDUP_REMOVED lines=12> */
[----:B------:R0:W-:Y:S01]  /*1da0*/  UTCHMMA gdesc[UR30], gdesc[UR32], tmem[UR13], tmem[UR54], idesc[UR55], UPT ;  /* 0x00ff36201e0075ea */ /* 0x0001e2000b80000d */
[----:B------:R0:W-:Y:S01]  /*1db0*/  UTCHMMA gdesc[UR34], gdesc[UR36], tmem[UR13], tmem[UR56], idesc[UR57], UPT ;  /* 0x00ff3824220075ea */ /* 0x0001e2000b80000d */
[----:B------:R-:W-:Y:S01]  /*1dc0*/  NOP ;  /* 0x0000000000007918 */ /* 0x000fe20000000000 */
.L_x_6:
[----:B------:R-:W-:Y:S01]  /*1dd0*/  ELECT P0, URZ, PT ;  /* 0x0000000000ff782f */ /* 0x000fe20003800000 */
[----:B0-----:R-:W-:-:S03]  /*1de0*/  UIADD3 UR4, UPT, UPT, UR12, 0xc000, URZ ;  /* 0x0000c0000c047890 */ /* 0x001fc6000fffe0ff */
[----:B------:R-:W-:Y:S01]  /*1df0*/  ISETP.LT.U32.AND P0, PT, R4, 0x20, P0 ;  /* 0x000000200400780c */ /* 0x000fe20000701070 */
[----:B------:R-:W-:-:S12]  /*1e00*/  UMOV UR5, URZ ;  /* 0x000000ff00057c82 */ /* 0x000fd80008000000 */
[----:B------:R-:W-:Y:S01]  /*1e10*/  VOTEU.ANY UP0, P0 ;  /* 0x0000000000ff7886 */ /* 0x000fe20000000100 */
[----:B------:R-:W-:-:S04]  /*1e20*/  VOTEU.ANY UP1, P0 ;  /* 0x0000000000ff7886 */ /* 0x000fc80000020100 */
[----:B------:R-:W-:Y:S01]  /*1e30*/  @UP0 UMOV UR8, UR4 ;  /* 0x0000000400080c82 */ /* 0x000fe20008000000 */
[----:B------:R-:W-:Y:S01]  /*1e40*/  USHF.L.U32 UR4, UR7, 0x15, URZ ;  /* 0x0000001507047899 */ /* 0x000fe200080006ff */
[----:B------:R0:W-:Y:S01]  /*1e50*/  @UP1 UTCBAR [UR8], URZ ;  /* 0x000000ff080013e9 */ /* 0x0001e200080000ff */
[----:B------:R-:W-:Y:S01]  /*1e60*/  BAR.SYNC.DEFER_BLOCKING 0x0 ;  /* 0x0000000000007b1d */ /* 0x000fe20000010000 */
[----:B------:R-:W-:Y:S02]  /*1e70*/  USHF.L.U32 UR5, UR7, 0x3, URZ ;  /* 0x0000000307057899 */ /* 0x000fe400080006ff */
[----:B------:R-:W-:Y:S02]  /*1e80*/  ULOP3.LUT UR4, UR4, 0x600000, URZ, 0xc0, !UPT ;  /* 0x0060000004047892 */ /* 0x000fe4000f8ec0ff */
[----:B------:R-:W-:-:S04]  /*1e90*/  ULOP3.LUT UR5, UR5, 0x20, URZ, 0xc0, !UPT ;  /* 0x0000002005057892 */ /* 0x000fc8000f8ec0ff */
[----:B------:R-:W-:Y:S01]  /*1ea0*/  UIADD3 UR4, UPT, UPT, UR5, UR4, UR13 ;  /* 0x0000000405047290 */ /* 0x000fe2000fffe00d */
[----:B------:R-:W1:Y:S02]  /*1eb0*/  SYNCS.PHASECHK.TRANS64.TRYWAIT P0, [UR12+0xc000], RZ ;  /* 0x00c000ffff0075a7 */ /* 0x000e64000800110c */
[----:B01----:R-:W-:Y:S09]  /*1ec0*/  @!P0 BRA `(.L_x_7) ;  /* 0x0000000800d48947 */ /* 0x003ff20003800000 */
.L_x_11:
[----:B------:R-:W-:Y:S01]  /*1ed0*/  BAR.SYNC.DEFER_BLOCKING 0x0 ;  /* 0x0000000000007b1d */ /* 0x000fe20000010000 */
[C---:B------:R-:W-:Y:S01]  /*1ee0*/  LOP3.LUT R54, R50.reuse, 0x7, RZ, 0xc0, !PT ;  /* 0x0000000732367812 */ /* 0x040fe200078ec0ff */
[C---:B------:R-:W-:Y:S02]  /*1ef0*/  IMAD.SHL.U32 R53, R50.reuse, 0x10, RZ ;  /* 0x0000001032357824 */ /* 0x040fe400078e00ff */
[C---:B------:R-:W-:Y:S02]  /*1f00*/  IMAD.SHL.U32 R55, R50.reuse, 0x100, RZ ;  /* 0x0000010032377824 */ /* 0x040fe400078e00ff */
[----:B------:R-:W-:Y:S01]  /*1f10*/  IMAD.SHL.U32 R50, R50, 0x8, RZ ;  /* 0x0000000832327824 */ /* 0x000fe200078e00ff */
[----:B------:R-:W0:Y:S01]  /*1f20*/  LDTM.x32 R4, tmem[UR4] ;  /* 0x00000004000479ee */ /* 0x000e2200082c0000 */
[----:B------:R-:W-:Y:S01]  /*1f30*/  IMAD R56, R51, 0x8, R54 ;  /* 0x0000000833387824 */ /* 0x000fe200078e0236 */
[----:B------:R-:W-:Y:S01]  /*1f40*/  LOP3.LUT R51, R53, 0xff0, RZ, 0xc0, !PT ;  /* 0x00000ff035337812 */ /* 0x000fe200078ec0ff */
[----:B------:R-:W1:Y:S01]  /*1f50*/  LDCU.64 UR4, c[0x0][0x390] ;  /* 0x00007200ff0477ac */ /* 0x000e620008000a00 */
[----:B------:R-:W-:Y:S01]  /*1f60*/  LOP3.LUT R55, R55, 0x800, RZ, 0xc0, !PT ;  /* 0x0000080037377812 */ /* 0x000fe200078ec0ff */
[----:B------:R-:W-:Y:S01]  /*1f70*/  IMAD.SHL.U32 R53, R56, 0x10, RZ ;  /* 0x0000001038357824 */ /* 0x000fe200078e00ff */
[----:B------:R-:W-:Y:S01]  /*1f80*/  LOP3.LUT R50, R50, 0x80, RZ, 0xc0, !PT ;  /* 0x0000008032327812 */ /* 0x000fe200078ec0ff */
[----:B------:R-:W-:-:S02]  /*1f90*/  IMAD R51, R54, 0x1000, R51 ;  /* 0x0000100036337824 */ /* 0x000fc400078e0233 */
[----:B------:R-:W-:Y:S01]  /*1fa0*/  IMAD.SHL.U32 R36, R36, 0x4, RZ ;  /* 0x0000000424247824 */ /* 0x000fe200078e00ff */
[----:B------:R-:W-:Y:S02]  /*1fb0*/  IADD3 R55, PT, PT, R50, UR12, R55 ;  /* 0x0000000c32377c10 */ /* 0x000fe4000fffe037 */
[----:B------:R-:W-:Y:S02]  /*1fc0*/  LOP3.LUT R50, R53, R52, RZ, 0x3c, !PT ;  /* 0x0000003435327212 */ /* 0x000fe400078e3cff */
[C---:B------:R-:W-:Y:S02]  /*1fd0*/  LOP3.LUT R52, R51.reuse, 0x10, RZ, 0x3c, !PT ;  /* 0x0000001033347812 */ /* 0x040fe400078e3cff */
[C---:B------:R-:W-:Y:S01]  /*1fe0*/  LOP3.LUT R53, R51.reuse, 0x20, RZ, 0x3c, !PT ;  /* 0x0000002033357812 */ /* 0x040fe200078e3cff */
[----:B------:R-:W-:Y:S01]  /*1ff0*/  IMAD.IADD R50, R50, 0x1, R55 ;  /* 0x0000000132327824 */ /* 0x000fe200078e0237 */
[----:B------:R-:W0:Y:S01]  /*2000*/  @!P2 SYNCS.CCTL.IV [UR12+0xc000] ;  /* 0x00c00000ff00a9b1 */ /* 0x000e22000800000c */
[C---:B------:R-:W-:Y:S01]  /*2010*/  LOP3.LUT R54, R51.reuse, 0x30, RZ, 0x3c, !PT ;  /* 0x0000003033367812 */ /* 0x040fe200078e3cff */
[----:B------:R-:W-:Y:S01]  /*2020*/  NOP ;  /* 0x0000000000007918 */ /* 0x000fe20000000000 */
[----:B------:R-:W-:-:S02]  /*2030*/  LOP3.LUT R55, R51, 0x40, RZ, 0x3c, !PT ;  /* 0x0000004033377812 */ /* 0x000fc400078e3cff */
[C---:B------:R-:W-:Y:S01]  /*2040*/  LOP3.LUT R56, R51.reuse, 0x50, RZ, 0x3c, !PT ;  /* 0x0000005033387812 */ /* 0x040fe200078e3cff */
[----:B0-----:R-:W-:Y:S01]  /*2050*/  STS.128 [R51+UR12], R4 ;  /* 0x0000000433007988 */ /* 0x001fe20008000c0c */
[C---:B------:R-:W-:Y:S02]  /*2060*/  LOP3.LUT R57, R51.reuse, 0x60, RZ, 0x3c, !PT ;  /* 0x0000006033397812 */ /* 0x040fe400078e3cff */
[----:B------:R-:W-:Y:S01]  /*2070*/  LOP3.LUT R58, R51, 0x70, RZ, 0x3c, !PT ;  /* 0x00000070333a7812 */ /* 0x000fe200078e3cff */
[----:B------:R0:W-:Y:S04]  /*2080*/  STS.128 [R52+UR12], R8 ;  /* 0x0000000834007988 */ /* 0x0001e80008000c0c */
[----:B------:R2:W-:Y:S04]  /*2090*/  STS.128 [R53+UR12], R12 ;  /* 0x0000000c35007988 */ /* 0x0005e80008000c0c */
[----:B------:R-:W-:Y:S04]  /*20a0*/  STS.128 [R54+UR12], R16 ;  /* 0x0000001036007988 */ /* 0x000fe80008000c0c */
[----:B------:R-:W-:Y:S04]  /*20b0*/  STS.128 [R55+UR12], R20 ;  /* 0x0000001437007988 */ /* 0x000fe80008000c0c */
[----:B------:R-:W-:Y:S01]  /*20c0*/  STS.128 [R56+UR12], R24 ;  /* 0x0000001838007988 */ /* 0x000fe20008000c0c */
[----:B0-----:R-:W-:Y:S01]  /*20d0*/  IMAD.SHL.U32 R9, R37, 0x4, RZ ;  /* 0x0000000425097824 */ /* 0x001fe200078e00ff */
[----:B-1----:R-:W-:-:S02]  /*20e0*/  LEA R11, P0, R38, UR4, 0x2 ;  /* 0x00000004260b7c11 */ /* 0x002fc4000f8010ff */
[----:B------:R0:W-:Y:S01]  /*20f0*/  STS.128 [R57+UR12], R28 ;  /* 0x0000001c39007988 */ /* 0x0001e20008000c0c */
[----:B--2---:R-:W-:Y:S02]  /*2100*/  LEA R13, P4, R40, UR4, 0x2 ;  /* 0x00000004280d7c11 */ /* 0x004fe4000f8810ff */
[----:B------:R-:W-:Y:S01]  /*2110*/  LEA.HI.X R38, R38, UR5, RZ, 0x2, P0 ;  /* 0x0000000526267c11 */ /* 0x000fe200080f14ff */
[----:B------:R1:W-:Y:S01]  /*2120*/  STS.128 [R58+UR12], R32 ;  /* 0x000000203a007988 */ /* 0x0003e20008000c0c */
[----:B------:R-:W-:Y:S01]  /*2130*/  BAR.SYNC.DEFER_BLOCKING 0x0 ;  /* 0x0000000000007b1d */ /* 0x000fe20000010000 */
[C---:B------:R-:W-:Y:S02]  /*2140*/  IADD3 R8, P2, P3, R36.reuse, UR4, R9 ;  /* 0x0000000424087c10 */ /* 0x040fe4000fb5e009 */
[----:B------:R-:W-:Y:S02]  /*2150*/  IADD3 R10, P0, PT, R36, R11, RZ ;  /* 0x0000000b240a7210 */ /* 0x000fe40007f1e0ff */
[----:B------:R-:W-:-:S02]  /*2160*/  IADD3.X R9, PT, PT, RZ, UR5, RZ, P2, P3 ;  /* 0x00000005ff097c10 */ /* 0x000fc400097e64ff */
[C---:B------:R-:W-:Y:S01]  /*2170*/  LEA R15, P2, R39.reuse, UR4, 0x2 ;  /* 0x00000004270f7c11 */ /* 0x040fe2000f8410ff */
[----:B------:R-:W-:Y:S01]  /*2180*/  IMAD.X R11, RZ, RZ, R38, P0 ;  /* 0x000000ffff0b7224 */ /* 0x000fe200000e0626 */
[----:B0-----:R-:W-:Y:S02]  /*2190*/  LEA R31, P0, R42, UR4, 0x2 ;  /* 0x000000042a1f7c11 */ /* 0x001fe4000f8010ff */
[----:B------:R-:W-:Y:S02]  /*21a0*/  LEA.HI.X R12, R39, UR5, RZ, 0x2, P2 ;  /* 0x00000005270c7c11 */ /* 0x000fe400090f14ff */
[----:B------:R-:W-:Y:S02]  /*21b0*/  LEA R39, P2, R43, UR4, 0x2 ;  /* 0x000000042b277c11 */ /* 0x000fe4000f8410ff */
[----:B------:R-:W-:Y:S02]  /*21c0*/  LEA R29, P3, R41, UR4, 0x2 ;  /* 0x00000004291d7c11 */ /* 0x000fe4000f8610ff */
[----:B------:R-:W-:-:S02]  /*21d0*/  LEA.HI.X R40, R40, UR5, RZ, 0x2, P4 ;  /* 0x0000000528287c11 */ /* 0x000fc4000a0f14ff */
[----:B------:R-:W-:Y:S02]  /*21e0*/  LEA R17, P4, R44, UR4, 0x2 ;  /* 0x000000042c117c11 */ /* 0x000fe4000f8810ff */
[----:B------:R-:W-:Y:S02]  /*21f0*/  LEA.HI.X R42, R42, UR5, RZ, 0x2, P0 ;  /* 0x000000052a2a7c11 */ /* 0x000fe400080f14ff */
[----:B------:R-:W-:Y:S01]  /*2200*/  LEA.HI.X R43, R43, UR5, RZ, 0x2, P2 ;  /* 0x000000052b2b7c11 */ /* 0x000fe200090f14ff */
[----:B------:R-:W0:Y:S01]  /*2210*/  LDSM.16.M88.4 R4, [R50] ;  /* 0x000000003204783b */ /* 0x000e220000000200 */
[----:B------:R-:W-:Y:S02]  /*2220*/  LEA.HI.X R41, R41, UR5, RZ, 0x2, P3 ;  /* 0x0000000529297c11 */ /* 0x000fe400098f14ff */
[C---:B------:R-:W-:Y:S01]  /*2230*/  IADD3 R30, P0, PT, R36.reuse, R31, RZ ;  /* 0x0000001f241e7210 */ /* 0x040fe20007f1e0ff */
[----:B------:R-:W-:Y:S01]  /*2240*/  LDSM.16.M88.4 R24, [R50+0x500] ;  /* 0x000500003218783b */ /* 0x000fe20000000200 */
[----:B------:R-:W-:-:S02]  /*2250*/  IADD3 R38, P2, PT, R36, R39, RZ ;  /* 0x0000002724267210 */ /* 0x000fc40007f5e0ff */
[----:B------:R-:W-:Y:S01]  /*2260*/  IADD3 R28, P3, PT, R36, R29, RZ ;  /* 0x0000001d241c7210 */ /* 0x000fe20007f7e0ff */
[----:B------:R-:W-:Y:S01]  /*2270*/  IMAD.X R31, RZ, RZ, R42, P0 ;  /* 0x000000ffff1f7224 */ /* 0x000fe200000e062a */
[----:B------:R-:W-:Y:S01]  /*2280*/  LEA.HI.X R44, R44, UR5, RZ, 0x2, P4 ;  /* 0x000000052c2c7c11 */ /* 0x000fe2000a0f14ff */
[----:B------:R-:W-:Y:S01]  /*2290*/  IMAD.X R39, RZ, RZ, R43, P2 ;  /* 0x000000ffff277224 */ /* 0x000fe200010e062b */
[C---:B------:R-:W-:Y:S01]  /*22a0*/  LEA R53, P0, R48.reuse, UR4, 0x2 ;  /* 0x0000000430357c11 */ /* 0x040fe2000f8010ff */
[----:B------:R-:W-:Y:S01]  /*22b0*/  IMAD.X R29, RZ, RZ, R41, P3 ;  /* 0x000000ffff1d7224 */ /* 0x000fe200018e0629 */
[----:B------:R-:W-:Y:S02]  /*22c0*/  LEA R59, P2, R49, UR4, 0x2 ;  /* 0x00000004313b7c11 */ /* 0x000fe4000f8410ff */
[----:B-1----:R-:W-:Y:S02]  /*22d0*/  LEA R33, P3, R47, UR4, 0x2 ;  /* 0x000000042f217c11 */ /* 0x002fe4000f8610ff */
[----:B------:R-:W-:-:S02]  /*22e0*/  LEA.HI.X R48, R48, UR5, RZ, 0x2, P0 ;  /* 0x0000000530307c11 */ /* 0x000fc400080f14ff */
[----:B------:R-:W-:Y:S02]  /*22f0*/  LEA.HI.X R49, R49, UR5, RZ, 0x2, P2 ;  /* 0x0000000531317c11 */ /* 0x000fe400090f14ff */
[C---:B------:R-:W-:Y:S02]  /*2300*/  IADD3 R52, P0, PT, R36.reuse, R53, RZ ;  /* 0x0000003524347210 */ /* 0x040fe40007f1e0ff */
[C---:B------:R-:W-:Y:S02]  /*2310*/  IADD3 R58, P2, PT, R36.reuse, R59, RZ ;  /* 0x0000003b243a7210 */ /* 0x040fe40007f5e0ff */
[----:B------:R-:W-:Y:S01]  /*2320*/  LEA.HI.X R47, R47, UR5, RZ, 0x2, P3 ;  /* 0x000000052f2f7c11 */ /* 0x000fe200098f14ff */
[----:B------:R-:W-:Y:S02]  /*2330*/  IMAD.X R53, RZ, RZ, R48, P0 ;  /* 0x000000ffff357224 */ /* 0x000fe400000e0630 */
[----:B------:R-:W-:Y:S01]  /*2340*/  IMAD.X R59, RZ, RZ, R49, P2 ;  /* 0x000000ffff3b7224 */ /* 0x000fe200010e0631 */
[----:B0-----:R0:W-:Y:S04]  /*2350*/  STG.E desc[UR14][R8.64], R4 ;  /* 0x0000000408007986 */ /* 0x0011e8000c10190e */
[----:B------:R1:W-:Y:S04]  /*2360*/  STG.E desc[UR14][R8.64+0x80], R5 ;  /* 0x0000800508007986 */ /* 0x0003e8000c10190e */
[----:B------:R2:W-:Y:S01]  /*2370*/  STG.E desc[UR14][R10.64], R6 ;  /* 0x000000060a007986 */ /* 0x0005e2000c10190e */
[----:B0-----:R-:W-:-:S03]  /*2380*/  IADD3 R4, P6, PT, R36, R15, RZ ;  /* 0x0000000f24047210 */ /* 0x001fc60007fde0ff */
[----:B------:R0:W-:Y:S02]  /*2390*/  STG.E desc[UR14][R10.64+0x80], R7 ;  /* 0x000080070a007986 */ /* 0x0001e4000c10190e */
[----:B-1----:R-:W-:Y:S01]  /*23a0*/  IMAD.X R5, RZ, RZ, R12, P6 ;  /* 0x000000ffff057224 */ /* 0x002fe200030e060c */
[C---:B------:R-:W-:Y:S01]  /*23b0*/  LEA R23, P6, R45.reuse, UR4, 0x2 ;  /* 0x000000042d177c11 */ /* 0x040fe2000f8c10ff */
[----:B------:R-:W1:Y:S01]  /*23c0*/  LDSM.16.M88.4 R8, [R50+0x100] ;  /* 0x000100003208783b */ /* 0x000e620000000200 */
[C---:B--2---:R-:W-:Y:S02]  /*23d0*/  IADD3 R6, P5, PT, R36.reuse, R13, RZ ;  /* 0x0000000d24067210 */ /* 0x044fe40007fbe0ff */
[----:B------:R-:W-:Y:S01]  /*23e0*/  LEA.HI.X R45, R45, UR5, RZ, 0x2, P6 ;  /* 0x000000052d2d7c11 */ /* 0x000fe2000b0f14ff */
[----:B------:R-:W2:Y:S01]  /*23f0*/  LDSM.16.M88.4 R12, [R50+0x200] ;  /* 0x00020000320c783b */ /* 0x000ea20000000200 */
[C---:B------:R-:W-:Y:S01]  /*2400*/  IADD3 R42, P6, PT, R36.reuse, R23, RZ ;  /* 0x00000017242a7210 */ /* 0x040fe20007fde0ff */
[----:B0-----:R-:W-:Y:S01]  /*2410*/  IMAD.X R7, RZ, RZ, R40, P5 ;  /* 0x000000ffff077224 */ /* 0x001fe200028e0628 */
[----:B------:R-:W-:-:S02]  /*2420*/  IADD3 R40, P4, PT, R36, R17, RZ ;  /* 0x0000001124287210 */ /* 0x000fc40007f9e0ff */
[----:B------:R-:W-:Y:S01]  /*2430*/  LEA R21, P5, R46, UR4, 0x2 ;  /* 0x000000042e157c11 */ /* 0x000fe2000f8a10ff */
[----:B------:R-:W0:Y:S01]  /*2440*/  LDSM.16.M88.4 R16, [R50+0x300] ;  /* 0x000300003210783b */ /* 0x000e220000000200 */
[----:B------:R-:W-:Y:S01]  /*2450*/  IMAD.X R43, RZ, RZ, R45, P6 ;  /* 0x000000ffff2b7224 */ /* 0x000fe200030e062d */
[----:B------:R-:W-:Y:S01]  /*2460*/  LEA R55, P6, R2, UR4, 0x2 ;  /* 0x0000000402377c11 */ /* 0x000fe2000f8c10ff */
[----:B------:R-:W-:Y:S01]  /*2470*/  IMAD.X R41, RZ, RZ, R44, P4 ;  /* 0x000000ffff297224 */ /* 0x000fe200020e062c */
[----:B------:R-:W-:Y:S02]  /*2480*/  LEA.HI.X R46, R46, UR5, RZ, 0x2, P5 ;  /* 0x000000052e2e7c11 */ /* 0x000fe4000a8f14ff */
[----:B------:R-:W-:Y:S02]  /*2490*/  IADD3 R44, P4, PT, R36, R21, RZ ;  /* 0x00000015242c7210 */ /* 0x000fe40007f9e0ff */
[----:B------:R-:W3:Y:S01]  /*24a0*/  LDSM.16.M88.4 R20, [R50+0x400] ;  /* 0x000400003214783b */ /* 0x000ee20000000200 */
[----:B------:R-:W-:-:S02]  /*24b0*/  LEA R57, P5, R3, UR4, 0x2 ;  /* 0x0000000403397c11 */ /* 0x000fc4000f8a10ff */
[----:B------:R-:W-:Y:S01]  /*24c0*/  IMAD.X R45, RZ, RZ, R46, P4 ;  /* 0x000000ffff2d7224 */ /* 0x000fe200020e062e */
[----:B------:R-:W-:Y:S02]  /*24d0*/  IADD3 R46, P3, PT, R36, R33, RZ ;  /* 0x00000021242e7210 */ /* 0x000fe40007f7e0ff */
[----:B------:R-:W4:Y:S01]  /*24e0*/  LDSM.16.M88.4 R32, [R50+0x600] ;  /* 0x000600003220783b */ /* 0x000f220000000200 */
[----:B------:R-:W-:Y:S02]  /*24f0*/  LEA R37, P4, R0, UR4, 0x2 ;  /* 0x0000000400257c11 */ /* 0x000fe4000f8810ff */
[----:B------:R-:W-:Y:S01]  /*2500*/  IMAD.X R47, RZ, RZ, R47, P3 ;  /* 0x000000ffff2f7224 */ /* 0x000fe200018e062f */
[----:B------:R-:W5:Y:S01]  /*2510*/  LDSM.16.M88.4 R48, [R50+0x700] ;  /* 0x000700003230783b */ /* 0x000f620000000200 */
[----:B------:R-:W-:Y:S02]  /*2520*/  IADD3 R56, P3, PT, R36, R57, RZ ;  /* 0x0000003924387210 */ /* 0x000fe40007f7e0ff */
[----:B------:R-:W-:-:S02]  /*2530*/  LEA.HI.X R3, R3, UR5, RZ, 0x2, P5 ;  /* 0x0000000503037c11 */ /* 0x000fc4000a8f14ff */
[----:B------:R-:W-:Y:S02]  /*2540*/  IADD3 R54, P0, PT, R36, R55, RZ ;  /* 0x0000003724367210 */ /* 0x000fe40007f1e0ff */
[----:B------:R-:W-:Y:S01]  /*2550*/  LEA.HI.X R2, R2, UR5, RZ, 0x2, P6 ;  /* 0x0000000502027c11 */ /* 0x000fe2000b0f14ff */
[----:B------:R-:W-:Y:S01]  /*2560*/  IMAD.X R57, RZ, RZ, R3, P3 ;  /* 0x000000ffff397224 */ /* 0x000fe200018e0603 */
[----:B------:R-:W-:Y:S02]  /*2570*/  IADD3 R36, P2, PT, R36, R37, RZ ;  /* 0x0000002524247210 */ /* 0x000fe40007f5e0ff */
[----:B------:R-:W-:Y:S01]  /*2580*/  LEA.HI.X R0, R0, UR5, RZ, 0x2, P4 ;  /* 0x0000000500007c11 */ /* 0x000fe2000a0f14ff */
[----:B-1----:R1:W-:Y:S01]  /*2590*/  STG.E desc[UR14][R4.64], R8 ;  /* 0x0000000804007986 */ /* 0x0023e2000c10190e */
[----:B------:R-:W-:-:S03]  /*25a0*/  IMAD.X R55, RZ, RZ, R2, P0 ;  /* 0x000000ffff377224 */ /* 0x000fc600000e0602 */
[----:B------:R1:W-:Y:S01]  /*25b0*/  STG.E desc[UR14][R4.64+0x80], R9 ;  /* 0x0000800904007986 */ /* 0x0003e2000c10190e */
[----:B------:R-:W-:-:S03]  /*25c0*/  IMAD.X R37, RZ, RZ, R0, P2 ;  /* 0x000000ffff257224 */ /* 0x000fc600010e0600 */
[----:B------:R1:W-:Y:S04]  /*25d0*/  STG.E desc[UR14][R6.64], R10 ;  /* 0x0000000a06007986 */ /* 0x0003e8000c10190e */
[----:B------:R1:W-:Y:S04]  /*25e0*/  STG.E desc[UR14][R6.64+0x80], R11 ;  /* 0x0000800b06007986 */ /* 0x0003e8000c10190e */
[----:B--2---:R1:W-:Y:S04]  /*25f0*/  STG.E desc[UR14][R28.64], R12 ;  /* 0x0000000c1c007986 */ /* 0x0043e8000c10190e */
[----:B------:R1:W-:Y:S04]  /*2600*/  STG.E desc[UR14][R28.64+0x80], R13 ;  /* 0x0000800d1c007986 */ /* 0x0003e8000c10190e */
[----:B------:R1:W-:Y:S04]  /*2610*/  STG.E desc[UR14][R30.64], R14 ;  /* 0x0000000e1e007986 */ /* 0x0003e8000c10190e */
[----:B------:R1:W-:Y:S04]  /*2620*/  STG.E desc[UR14][R30.64+0x80], R15 ;  /* 0x0000800f1e007986 */ /* 0x0003e8000c10190e */
[----:B0-----:R1:W-:Y:S04]  /*2630*/  STG.E desc[UR14][R38.64], R16 ;  /* 0x0000001026007986 */ /* 0x0013e8000c10190e */
[----:B------:R1:W-:Y:S04]  /*2640*/  STG.E desc[UR14][R38.64+0x80], R17 ;  /* 0x0000801126007986 */ /* 0x0003e8000c10190e */
[----:B------:R1:W-:Y:S04]  /*2650*/  STG.E desc[UR14][R40.64], R18 ;  /* 0x0000001228007986 */ /* 0x0003e8000c10190e */
[----:B------:R1:W-:Y:S04]  /*2660*/  STG.E desc[UR14][R40.64+0x80], R19 ;  /* 0x0000801328007986 */ /* 0x0003e8000c10190e */
[----:B---3--:R1:W-:Y:S04]  /*2670*/  STG.E desc[UR14][R42.64], R20 ;  /* 0x000000142a007986 */ /* 0x0083e8000c10190e */
[----:B------:R1:W-:Y:S04]  /*2680*/  STG.E desc[UR14][R42.64+0x80], R21 ;  /* 0x000080152a007986 */ /* 0x0003e8000c10190e */
[----:B------:R1:W-:Y:S04]  /*2690*/  STG.E desc[UR14][R44.64], R22 ;  /* 0x000000162c007986 */ /* 0x0003e8000c10190e */
[----:B------:R1:W-:Y:S04]  /*26a0*/  STG.E desc[UR14][R44.64+0x80], R23 ;  /* 0x000080172c007986 */ /* 0x0003e8000c10190e */
[----:B------:R1:W-:Y:S04]  /*26b0*/  STG.E desc[UR14][R46.64], R24 ;  /* 0x000000182e007986 */ /* 0x0003e8000c10190e */
[----:B------:R1:W-:Y:S04]  /*26c0*/  STG.E desc[UR14][R46.64+0x80], R25 ;  /* 0x000080192e007986 */ /* 0x0003e8000c10190e */
[----:B------:R1:W-:Y:S04]  /*26d0*/  STG.E desc[UR14][R52.64], R26 ;  /* 0x0000001a34007986 */ /* 0x0003e8000c10190e */
[----:B------:R1:W-:Y:S04]  /*26e0*/  STG.E desc[UR14][R52.64+0x80], R27 ;  /* 0x0000801b34007986 */ /* 0x0003e8000c10190e */
[----:B----4-:R1:W-:Y:S04]  /*26f0*/  STG.E desc[UR14][R58.64], R32 ;  /* 0x000000203a007986 */ /* 0x0103e8000c10190e */
[----:B------:R1:W-:Y:S04]  /*2700*/  STG.E desc[UR14][R58.64+0x80], R33 ;  /* 0x000080213a007986 */ /* 0x0003e8000c10190e */
[----:B------:R1:W-:Y:S04]  /*2710*/  STG.E desc[UR14][R56.64], R34 ;  /* 0x0000002238007986 */ /* 0x0003e8000c10190e */
[----:B------:R1:W-:Y:S04]  /*2720*/  STG.E desc[UR14][R56.64+0x80], R35 ;  /* 0x0000802338007986 */ /* 0x0003e8000c10190e */
[----:B-----5:R1:W-:Y:S04]  /*2730*/  STG.E desc[UR14][R54.64], R48 ;  /* 0x0000003036007986 */ /* 0x0203e8000c10190e */
[----:B------:R1:W-:Y:S04]  /*2740*/  STG.E desc[UR14][R54.64+0x80], R49 ;  /* 0x0000803136007986 */ /* 0x0003e8000c10190e */
[----:B------:R1:W-:Y:S04]  /*2750*/  STG.E desc[UR14][R36.64], R50 ;  /* 0x0000003224007986 */ /* 0x0003e8000c10190e */
[----:B------:R1:W-:Y:S01]  /*2760*/  STG.E desc[UR14][R36.64+0x80], R51 ;  /* 0x0000803324007986 */ /* 0x0003e2000c10190e */
[----:B------:R-:W-:Y:S06]  /*2770*/  BAR.SYNC.DEFER_BLOCKING 0x0 ;  /* 0x0000000000007b1d */ /* 0x000fec0000010000 */
[----:B------:R-:W-:Y:S05]  /*2780*/  @P1 BRA `(.L_x_8) ;  /* 0x00000000009c1947 */ /* 0x000fea0003800000 */
[----:B------:R-:W-:Y:S01]  /*2790*/  NOP ;  /* 0x0000000000007918 */ /* 0x000fe20000000000 */
[----:B------:R-:W-:Y:S01]  /*27a0*/  UMOV UR4, 0x50 ;  /* 0x0000005000047882 */ /* 0x000fe20000000000 */
[----:B------:R-:W-:Y:S01]  /*27b0*/  IMAD.U32 R0, RZ, RZ, UR13 ;  /* 0x0000000dff007e24 */ /* 0x000fe2000f8e00ff */
[----:B------:R-:W-:Y:S01]  /*27c0*/  ULEA UR6, UR6, UR4, 0x18 ;  /* 0x0000000406067291 */ /* 0x000fe2000f8ec0ff */
[----:B------:R-:W-:Y:S02]  /*27d0*/  IMAD.MOV.U32 R3, RZ, RZ, 0x3 ;  /* 0x00000003ff037424 */ /* 0x000fe400078e00ff */
[----:B-1----:R-:W-:Y:S01]  /*27e0*/  IMAD.MOV.U32 R7, RZ, RZ, 0x1 ;  /* 0x00000001ff077424 */ /* 0x002fe200078e00ff */
[----:B------:R-:W-:-:S04]  /*27f0*/  LOP3.LUT R0, R0, 0xffff, RZ, 0xc0, !PT ;  /* 0x0000ffff00007812 */ /* 0x000fc800078ec0ff */
[----:B------:R-:W-:Y:S01]  /*2800*/  SHF.R.U32.HI R0, RZ, 0x5, R0 ;  /* 0x00000005ff007819 */ /* 0x000fe20000011600 */
[----:B------:R-:W0:Y:S04]  /*2810*/  LDS R5, [UR6] ;  /* 0x00000006ff057984 */ /* 0x000e280008000800 */
[----:B------:R-:W-:Y:S01]  /*2820*/  VIADD R2, R0, 0x10 ;  /* 0x0000001000027836 */ /* 0x000fe20000000000 */
[----:B------:R-:W-:-:S04]  /*2830*/  SHF.L.U32 R0, R3, R0, RZ ;  /* 0x0000000003007219 */ /* 0x000fc800000006ff */
[----:B------:R-:W-:-:S04]  /*2840*/  SHF.L.U32 R3, R7, R2, RZ ;  /* 0x0000000207037219 */ /* 0x000fc800000006ff */
[----:B------:R-:W-:-:S04]  /*2850*/  LOP3.LUT R0, R3, R0, RZ, 0xfc, !PT ;  /* 0x0000000003007212 */ /* 0x000fc800078efcff */
[C---:B------:R-:W-:Y:S02]  /*2860*/  LOP3.LUT R2, R0.reuse, 0xffff, RZ, 0xc0, !PT ;  /* 0x0000ffff00027812 */ /* 0x040fe400078ec0ff */
[----:B0-----:R-:W-:-:S04]  /*2870*/  LOP3.LUT R3, R0, 0xffff, R5, 0x80, !PT ;  /* 0x0000ffff00037812 */ /* 0x001fc800078e8005 */
[----:B------:R-:W-:-:S13]  /*2880*/  ISETP.NE.AND P0, PT, R3, R2, PT ;  /* 0x000000020300720c */ /* 0x000fda0003f05270 */
[----:B------:R-:W-:Y:S05]  /*2890*/  @P0 BRA `(.L_x_9) ;  /* 0x0000000000500947 */ /* 0x000fea0003800000 */
[----:B------:R-:W-:Y:S02]  /*28a0*/  SHF.R.U32.HI R5, RZ, 0x10, R5 ;  /* 0x00000010ff057819 */ /* 0x000fe40000011605 */
[----:B------:R-:W-:-:S04]  /*28b0*/  SHF.R.U32.HI R2, RZ, 0x10, R0 ;  /* 0x00000010ff027819 */ /* 0x000fc80000011600 */
[----:B------:R-:W-:-:S04]  /*28c0*/  LOP3.LUT R5, R5, R2, RZ, 0xc0, !PT ;  /* 0x0000000205057212 */ /* 0x000fc800078ec0ff */
[----:B------:R-:W-:-:S13]  /*28d0*/  ISETP.NE.AND P0, PT, R5, R2, PT ;  /* 0x000000020500720c */ /* 0x000fda0003f05270 */
[----:B------:R-:W-:Y:S05]  /*28e0*/  @P0 BRA `(.L_x_10) ;  /* 0x0000000000300947 */ /* 0x000fea0003800000 */
[----:B------:R-:W-:Y:S01]  /*28f0*/  R2UR UR4, R0 ;  /* 0x00000000000472ca */ /* 0x000fe200000e0000 */
[----:B------:R-:W-:Y:S01]  /*2900*/  VOTEU.ANY UR5, UPT, PT ;  /* 0x0000000000057886 */ /* 0x000fe200038e0100 */
[----:B------:R-:W0:Y:S01]  /*2910*/  S2R R0, SR_LANEID ;  /* 0x0000000000007919 */ /* 0x000e220000000000 */
[----:B------:R-:W-:-:S10]  /*2920*/  UFLO.U32 UR5, UR5 ;  /* 0x00000005000572bd */ /* 0x000fd400080e0000 */
[----:B------:R-:W-:-:S06]  /*2930*/  ULOP3.LUT UR4, URZ, UR4, URZ, 0x33, !UPT ;  /* 0x00000004ff047292 */ /* 0x000fcc000f8e33ff */
[----:B------:R-:W-:-:S04]  /*2940*/  IMAD.U32 R2, RZ, RZ, UR4 ;  /* 0x00000004ff027e24 */ /* 0x000fc8000f8e00ff */
[----:B------:R-:W1:Y:S02]  /*2950*/  REDUX UR7, R2 ;  /* 0x00000000020773c4 */ /* 0x000e640000000000 */
[----:B------:R2:W-:Y:S01]  /*2960*/  UTCATOMSWS.AND URZ, UR4 ;  /* 0x0000000400ff79e3 */ /* 0x0005e20008000000 */
[----:B0-----:R-:W-:Y:S01]  /*2970*/  ISETP.EQ.U32.AND P0, PT, R0, UR5, PT ;  /* 0x0000000500007c0c */ /* 0x001fe2000bf02070 */
[----:B-1----:R-:W-:-:S12]  /*2980*/  IMAD.U32 R0, RZ, RZ, UR7 ;  /* 0x00000007ff007e24 */ /* 0x002fd8000f8e00ff */
[----:B------:R2:W-:Y:S01]  /*2990*/  @P0 ATOMS.AND RZ, [UR6], R0 ;  /* 0x00000000ffff098c */ /* 0x0005e2000a800006 */
[----:B------:R-:W-:Y:S05]  /*29a0*/  BRA `(.L_x_8) ;  /* 0x0000000000147947 */ /* 0x000fea0003800000 */
.L_x_10:
[----:B------:R-:W-:-:S07]  /*29b0*/  MOV R2, 0x29d0 ;  /* 0x000029d000027802 */ /* 0x000fce0000000f00 */
[----:B------:R-:W-:Y:S05]  /*29c0*/  CALL.REL.NOINC `($__internal_0_$__cuda_sm10x_tcgen05_guardrail_trap_col_being_dealloced_not_returned_by_alloc) ;  /* 0x0000000000207944 */ /* 0x000fea0003c00000 */
[----:B------:R-:W-:Y:S05]  /*29d0*/  BRA `(.L_x_8) ;  /* 0x0000000000087947 */ /* 0x000fea0003800000 */
.L_x_9:
[----:B------:R-:W-:-:S07]  /*29e0*/  MOV R2, 0x2a00 ;  /* 0x00002a0000027802 */ /* 0x000fce0000000f00 */
[----:B------:R-:W-:Y:S05]  /*29f0*/  CALL.REL.NOINC `($__internal_2_$__cuda_sm10x_tcgen05_guardrail_trap_unallocated_columns_being_dealloced) ;  /* 0x00000000002c7944 */ /* 0x000fea0003c00000 */
.L_x_8:
[----:B------:R-:W-:Y:S01]  /*2a00*/  NOP ;  /* 0x0000000000007918 */ /* 0x000fe20000000000 */
[----:B--2---:R-:W-:Y:S05]  /*2a10*/  EXIT ;  /* 0x000000000000794d */ /* 0x004fea0003800000 */
.L_x_7:
[----:B------:R-:W0:Y:S02]  /*2a20*/  SYNCS.PHASECHK.TRANS64.TRYWAIT P0, [UR12+0xc000], RZ ;  /* 0x00c000ffff0075a7 */ /* 0x000e24000800110c */
[----:B0-----:R-:W-:Y:S05]  /*2a30*/  @!P0 BRA `(.L_x_7) ;  /* 0xfffffffc00f88947 */ /* 0x001fea000383ffff */
[----:B------:R-:W-:Y:S05]  /*2a40*/  BRA `(.L_x_11) ;  /* 0xfffffff400207947 */ /* 0x000fea000383ffff */
        .weak           $__internal_0_$__cuda_sm10x_tcgen05_guardrail_trap_col_being_dealloced_not_returned_by_alloc
        .type           $__internal_0_$__cuda_sm10x_tcgen05_guardrail_trap_col_being_dealloced_not_returned_by_alloc,@function
        .size           $__internal_0_$__cuda_sm10x_tcgen05_guardrail_trap_col_being_dealloced_not_returned_by_alloc,($__internal_1_$__cuda_sm10x_tcgen05_guardrail_trap_phase_invalid_during_alloc - $__internal_0_$__cuda_sm10x_tcgen05_guardrail_trap_col_being_dealloced_not_returned_by_alloc)
$__internal_0_$__cuda_sm10x_tcgen05_guardrail_trap_col_being_dealloced_not_returned_by_alloc:
[----:B------:R-:W-:Y:S05]  /*2a50*/  BPT.TRAP 0x1 ;  /* 0x000000040000795c */ /* 0x000fea0000300000 */
[----:B------:R-:W-:-:S04]  /*2a60*/  IMAD.MOV.U32 R3, RZ, RZ, 0x0 ;  /* 0x00000000ff037424 */ /* 0x000fc800078e00ff */
[----:B------:R-:W-:Y:S05]  /*2a70*/  RET.REL.NODEC R2 `(gluon_mma) ;  /* 0xffffffd402607950 */ /* 0x000fea0003c3ffff */
        .weak           $__internal_1_$__cuda_sm10x_tcgen05_guardrail_trap_phase_invalid_during_alloc
        .type           $__internal_1_$__cuda_sm10x_tcgen05_guardrail_trap_phase_invalid_during_alloc,@function
        .size           $__internal_1_$__cuda_sm10x_tcgen05_guardrail_trap_phase_invalid_during_alloc,($__internal_2_$__cuda_sm10x_tcgen05_guardrail_trap_unallocated_columns_being_dealloced - $__internal_1_$__cuda_sm10x_tcgen05_guardrail_trap_phase_invalid_during_alloc)
$__internal_1_$__cuda_sm10x_tcgen05_guardrail_trap_phase_invalid_during_alloc:
[----:B------:R-:W-:Y:S05]  /*2a80*/  BPT.TRAP 0x1 ;  /* 0x000000040000795c */ /* 0x000fea0000300000 */
[----:B------:R-:W-:-:S04]  /*2a90*/  IMAD.MOV.U32 R3, RZ, RZ, 0x0 ;  /* 0x00000000ff037424 */ /* 0x000fc800078e00ff */
[----:B------:R-:W-:Y:S05]  /*2aa0*/  RET.REL.NODEC R2 `(gluon_mma) ;  /* 0xffffffd402547950 */ /* 0x000fea0003c3ffff */
        .weak           $__internal_2_$__cuda_sm10x_tcgen05_guardrail_trap_unallocated_columns_being_dealloced
        .type           $__internal_2_$__cuda_sm10x_tcgen05_guardrail_trap_unallocated_columns_being_dealloced,@function
        .size           $__internal_2_$__cuda_sm10x_tcgen05_guardrail_trap_unallocated_columns_being_dealloced,(.L_x_15 - $__internal_2_$__cuda_sm10x_tcgen05_guardrail_trap_unallocated_columns_being_dealloced)
$__internal_2_$__cuda_sm10x_tcgen05_guardrail_trap_unallocated_columns_being_dealloced:
[----:B------:R-:W-:Y:S05]  /*2ab0*/  BPT.TRAP 0x1 ;  /* 0x000000040000795c */ /* 0x000fea0000300000 */
[----:B------:R-:W-:-:S04]  /*2ac0*/  IMAD.MOV.U32 R3, RZ, RZ, 0x0 ;  /* 0x00000000ff037424 */ /* 0x000fc800078e00ff */
[----:B------:R-:W-:Y:S05]  /*2ad0*/  RET.REL.NODEC R2 `(gluon_mma) ;  /* 0xffffffd402487950 */ /* 0x000fea0003c3ffff */
.L_x_12:
[----:B------:R-:W-:-:S00]  /*2ae0*/  BRA `(.L_x_12) ;  /* 0xfffffffc00fc7947 */ /* 0x000fc0000383ffff */
[----:B------:R-:W-:-:S00]  /*2af0*/  NOP ;  /* 0x0000000000007918 */ /* 0x000fc00000000000 */
        /* <DEDUP_REMOVED lines=8> */
.L_x_15:


//--------------------- .nv.shared.gluon_mma      --------------------------
	.section	.nv.shared.gluon_mma,"aw",@nobits
	.sectionflags	@""
	.align	16
	.zero		1024


//--------------------- .nv.shared.reserved.0     --------------------------
	.section	.nv.shared.reserved.0,"aw",@nobits
	.align	8
	.weak		__nv_reservedSMEM_offset_0_alias
	.size		__nv_reservedSMEM_offset_0_alias, 0, 64
	.other		__nv_reservedSMEM_offset_0_alias,@"STO_CUDA_RESERVED_SHARED STV_DEFAULT"
__nv_reservedSMEM_offset_0_alias:
	.zero		0
.nv.shared.reserved.0:
	.zero		64
	.weak		__nv_reservedSMEM_allocation_phase
	.type		__nv_reservedSMEM_allocation_phase,@object
	.size		__nv_reservedSMEM_allocation_phase,(.L_0 - __nv_reservedSMEM_allocation_phase)
__nv_reservedSMEM_allocation_phase:
	.zero		1
.L_0:
	.zero		7
	.weak		__nv_reservedSMEM_devtool_atexit_pc
	.type		__nv_reservedSMEM_devtool_atexit_pc,@object
	.size		__nv_reservedSMEM_devtool_atexit_pc,(__nv_reservedSMEM_allocation_mask - __nv_reservedSMEM_devtool_atexit_pc)
__nv_reservedSMEM_devtool_atexit_pc:
	.zero		8
	.weak		__nv_reservedSMEM_allocation_mask
	.type		__nv_reservedSMEM_allocation_mask,@object
	.size		__nv_reservedSMEM_allocation_mask,(.L_2 - __nv_reservedSMEM_allocation_mask)
__nv_reservedSMEM_allocation_mask:
	.zero		4
.L_2:


//--------------------- .nv.constant0.gluon_mma   --------------------------
	.section	.nv.constant0.gluon_mma,"a",@progbits
	.sectionflags	@""
	.align	4
.nv.constant0.gluon_mma:
	.zero		936


//--------------------- SYMBOLS --------------------------

	.type		.nv.reservedSmem.offset0,@object
	.size		.nv.reservedSmem.offset0,0x4
	.type		.nv.reservedSmem.cap,@object
	.size		.nv.reservedSmem.cap,0x4
